//
// Generated by NVIDIA NVVM Compiler
//
// Compiler Build ID: CL-36424714
// Cuda compilation tools, release 13.0, V13.0.88
// Based on NVVM 20.0.0
//

.version 9.0
.target sm_100
.address_size 64

	// .globl	_Z15gpu_dummyValuesPhPjS0_S0_S0_S0_jjjj

.visible .entry _Z15gpu_dummyValuesPhPjS0_S0_S0_S0_jjjj(
	.param .u64 .ptr .align 1 _Z15gpu_dummyValuesPhPjS0_S0_S0_S0_jjjj_param_0,
	.param .u64 .ptr .align 1 _Z15gpu_dummyValuesPhPjS0_S0_S0_S0_jjjj_param_1,
	.param .u64 .ptr .align 1 _Z15gpu_dummyValuesPhPjS0_S0_S0_S0_jjjj_param_2,
	.param .u64 .ptr .align 1 _Z15gpu_dummyValuesPhPjS0_S0_S0_S0_jjjj_param_3,
	.param .u64 .ptr .align 1 _Z15gpu_dummyValuesPhPjS0_S0_S0_S0_jjjj_param_4,
	.param .u64 .ptr .align 1 _Z15gpu_dummyValuesPhPjS0_S0_S0_S0_jjjj_param_5,
	.param .u32 _Z15gpu_dummyValuesPhPjS0_S0_S0_S0_jjjj_param_6,
	.param .u32 _Z15gpu_dummyValuesPhPjS0_S0_S0_S0_jjjj_param_7,
	.param .u32 _Z15gpu_dummyValuesPhPjS0_S0_S0_S0_jjjj_param_8,
	.param .u32 _Z15gpu_dummyValuesPhPjS0_S0_S0_S0_jjjj_param_9
)
{
	.reg .pred 	%p<17>;
	.reg .b16 	%rs<11>;
	.reg .b32 	%r<167>;
	.reg .b64 	%rd<111>;

	ld.param.u64 	%rd14, [_Z15gpu_dummyValuesPhPjS0_S0_S0_S0_jjjj_param_0];
	ld.param.u64 	%rd15, [_Z15gpu_dummyValuesPhPjS0_S0_S0_S0_jjjj_param_1];
	ld.param.u64 	%rd16, [_Z15gpu_dummyValuesPhPjS0_S0_S0_S0_jjjj_param_2];
	ld.param.u64 	%rd17, [_Z15gpu_dummyValuesPhPjS0_S0_S0_S0_jjjj_param_3];
	ld.param.u64 	%rd12, [_Z15gpu_dummyValuesPhPjS0_S0_S0_S0_jjjj_param_4];
	ld.param.u64 	%rd13, [_Z15gpu_dummyValuesPhPjS0_S0_S0_S0_jjjj_param_5];
	ld.param.u32 	%r47, [_Z15gpu_dummyValuesPhPjS0_S0_S0_S0_jjjj_param_6];
	ld.param.u32 	%r48, [_Z15gpu_dummyValuesPhPjS0_S0_S0_S0_jjjj_param_7];
	ld.param.u32 	%r50, [_Z15gpu_dummyValuesPhPjS0_S0_S0_S0_jjjj_param_8];
	ld.param.u32 	%r49, [_Z15gpu_dummyValuesPhPjS0_S0_S0_S0_jjjj_param_9];
	cvta.to.global.u64 	%rd1, %rd14;
	cvta.to.global.u64 	%rd2, %rd16;
	cvta.to.global.u64 	%rd3, %rd15;
	cvta.to.global.u64 	%rd4, %rd17;
	mov.u32 	%r51, %ctaid.x;
	mov.u32 	%r52, %ntid.x;
	mov.u32 	%r53, %tid.x;
	mad.lo.s32 	%r1, %r51, %r52, %r53;
	setp.ge.u32 	%p1, %r1, %r50;
	@%p1 bra 	$L__BB0_34;
	cvta.to.global.u64 	%rd5, %rd12;
	setp.eq.s32 	%p2, %r48, 0;
	mov.b32 	%r166, 0;
	@%p2 bra 	$L__BB0_33;
	mul.wide.u32 	%rd18, %r1, 4;
	add.s64 	%rd19, %rd5, %rd18;
	ld.global.u32 	%r57, [%rd19];
	mul.lo.s32 	%r2, %r57, %r47;
	and.b32  	%r3, %r48, 3;
	setp.lt.u32 	%p3, %r48, 4;
	mov.b32 	%r161, 0;
	mov.u32 	%r166, %r161;
	@%p3 bra 	$L__BB0_25;
	and.b32  	%r161, %r48, -4;
	neg.s32 	%r154, %r161;
	add.s64 	%rd109, %rd4, 8;
	mov.b32 	%r166, 0;
$L__BB0_4:
	ld.global.u32 	%r60, [%rd109+-8];
	mul.wide.u32 	%rd20, %r60, 4;
	add.s64 	%rd21, %rd3, %rd20;
	ld.global.u32 	%r8, [%rd21];
	add.s64 	%rd22, %rd2, %rd20;
	ld.global.u32 	%r59, [%rd22];
	setp.eq.s32 	%p4, %r59, 2;
	@%p4 bra 	$L__BB0_7;
	setp.ne.s32 	%p5, %r59, 1;
	@%p5 bra 	$L__BB0_8;
	add.s32 	%r65, %r8, %r2;
	cvt.u64.u32 	%rd27, %r65;
	add.s64 	%rd28, %rd1, %rd27;
	ld.global.u8 	%r156, [%rd28];
	bra.uni 	$L__BB0_9;
$L__BB0_7:
	add.s32 	%r61, %r8, %r2;
	add.s32 	%r62, %r61, 1;
	cvt.u64.u32 	%rd23, %r62;
	add.s64 	%rd24, %rd1, %rd23;
	ld.global.u8 	%rs1, [%rd24];
	cvt.u64.u32 	%rd25, %r61;
	add.s64 	%rd26, %rd1, %rd25;
	ld.global.u8 	%r63, [%rd26];
	mul.wide.u16 	%r64, %rs1, 256;
	or.b32  	%r156, %r64, %r63;
	bra.uni 	$L__BB0_9;
$L__BB0_8:
	add.s32 	%r66, %r8, %r2;
	add.s32 	%r67, %r66, 3;
	cvt.u64.u32 	%rd29, %r67;
	add.s64 	%rd30, %rd1, %rd29;
	add.s32 	%r68, %r66, 2;
	cvt.u64.u32 	%rd31, %r68;
	add.s64 	%rd32, %rd1, %rd31;
	ld.global.u8 	%rs2, [%rd32];
	add.s32 	%r69, %r66, 1;
	cvt.u64.u32 	%rd33, %r69;
	add.s64 	%rd34, %rd1, %rd33;
	ld.global.u8 	%r70, [%rd34];
	cvt.u64.u32 	%rd35, %r66;
	add.s64 	%rd36, %rd1, %rd35;
	ld.global.u8 	%r71, [%rd36];
	ld.global.u8 	%r72, [%rd30];
	shl.b32 	%r73, %r72, 16;
	mul.wide.u16 	%r74, %rs2, 256;
	or.b32  	%r75, %r74, %r73;
	or.b32  	%r76, %r75, %r70;
	shl.b32 	%r77, %r76, 8;
	or.b32  	%r156, %r77, %r71;
$L__BB0_9:
	mad.lo.s32 	%r13, %r166, %r49, %r156;
	ld.global.u32 	%r79, [%rd109+-4];
	mul.wide.u32 	%rd37, %r79, 4;
	add.s64 	%rd38, %rd3, %rd37;
	ld.global.u32 	%r14, [%rd38];
	add.s64 	%rd39, %rd2, %rd37;
	ld.global.u32 	%r78, [%rd39];
	setp.eq.s32 	%p6, %r78, 1;
	@%p6 bra 	$L__BB0_12;
	setp.ne.s32 	%p7, %r78, 2;
	@%p7 bra 	$L__BB0_13;
	add.s32 	%r80, %r14, %r2;
	add.s32 	%r81, %r80, 1;
	cvt.u64.u32 	%rd40, %r81;
	add.s64 	%rd41, %rd1, %rd40;
	ld.global.u8 	%rs3, [%rd41];
	cvt.u64.u32 	%rd42, %r80;
	add.s64 	%rd43, %rd1, %rd42;
	ld.global.u8 	%r82, [%rd43];
	mul.wide.u16 	%r83, %rs3, 256;
	or.b32  	%r157, %r83, %r82;
	bra.uni 	$L__BB0_14;
$L__BB0_12:
	add.s32 	%r84, %r14, %r2;
	cvt.u64.u32 	%rd44, %r84;
	add.s64 	%rd45, %rd1, %rd44;
	ld.global.u8 	%r157, [%rd45];
	bra.uni 	$L__BB0_14;
$L__BB0_13:
	add.s32 	%r85, %r14, %r2;
	add.s32 	%r86, %r85, 3;
	cvt.u64.u32 	%rd46, %r86;
	add.s64 	%rd47, %rd1, %rd46;
	add.s32 	%r87, %r85, 2;
	cvt.u64.u32 	%rd48, %r87;
	add.s64 	%rd49, %rd1, %rd48;
	ld.global.u8 	%rs4, [%rd49];
	add.s32 	%r88, %r85, 1;
	cvt.u64.u32 	%rd50, %r88;
	add.s64 	%rd51, %rd1, %rd50;
	ld.global.u8 	%r89, [%rd51];
	cvt.u64.u32 	%rd52, %r85;
	add.s64 	%rd53, %rd1, %rd52;
	ld.global.u8 	%r90, [%rd53];
	ld.global.u8 	%r91, [%rd47];
	shl.b32 	%r92, %r91, 16;
	mul.wide.u16 	%r93, %rs4, 256;
	or.b32  	%r94, %r93, %r92;
	or.b32  	%r95, %r94, %r89;
	shl.b32 	%r96, %r95, 8;
	or.b32  	%r157, %r96, %r90;
$L__BB0_14:
	mad.lo.s32 	%r19, %r13, %r49, %r157;
	ld.global.u32 	%r98, [%rd109];
	mul.wide.u32 	%rd54, %r98, 4;
	add.s64 	%rd55, %rd3, %rd54;
	ld.global.u32 	%r20, [%rd55];
	add.s64 	%rd56, %rd2, %rd54;
	ld.global.u32 	%r97, [%rd56];
	setp.eq.s32 	%p8, %r97, 1;
	@%p8 bra 	$L__BB0_17;
	setp.ne.s32 	%p9, %r97, 2;
	@%p9 bra 	$L__BB0_18;
	add.s32 	%r99, %r20, %r2;
	add.s32 	%r100, %r99, 1;
	cvt.u64.u32 	%rd57, %r100;
	add.s64 	%rd58, %rd1, %rd57;
	ld.global.u8 	%rs5, [%rd58];
	cvt.u64.u32 	%rd59, %r99;
	add.s64 	%rd60, %rd1, %rd59;
	ld.global.u8 	%r101, [%rd60];
	mul.wide.u16 	%r102, %rs5, 256;
	or.b32  	%r158, %r102, %r101;
	bra.uni 	$L__BB0_19;
$L__BB0_17:
	add.s32 	%r103, %r20, %r2;
	cvt.u64.u32 	%rd61, %r103;
	add.s64 	%rd62, %rd1, %rd61;
	ld.global.u8 	%r158, [%rd62];
	bra.uni 	$L__BB0_19;
$L__BB0_18:
	add.s32 	%r104, %r20, %r2;
	add.s32 	%r105, %r104, 3;
	cvt.u64.u32 	%rd63, %r105;
	add.s64 	%rd64, %rd1, %rd63;
	add.s32 	%r106, %r104, 2;
	cvt.u64.u32 	%rd65, %r106;
	add.s64 	%rd66, %rd1, %rd65;
	ld.global.u8 	%rs6, [%rd66];
	add.s32 	%r107, %r104, 1;
	cvt.u64.u32 	%rd67, %r107;
	add.s64 	%rd68, %rd1, %rd67;
	ld.global.u8 	%r108, [%rd68];
	cvt.u64.u32 	%rd69, %r104;
	add.s64 	%rd70, %rd1, %rd69;
	ld.global.u8 	%r109, [%rd70];
	ld.global.u8 	%r110, [%rd64];
	shl.b32 	%r111, %r110, 16;
	mul.wide.u16 	%r112, %rs6, 256;
	or.b32  	%r113, %r112, %r111;
	or.b32  	%r114, %r113, %r108;
	shl.b32 	%r115, %r114, 8;
	or.b32  	%r158, %r115, %r109;
$L__BB0_19:
	mad.lo.s32 	%r25, %r19, %r49, %r158;
	ld.global.u32 	%r117, [%rd109+4];
	mul.wide.u32 	%rd71, %r117, 4;
	add.s64 	%rd72, %rd3, %rd71;
	ld.global.u32 	%r26, [%rd72];
	add.s64 	%rd73, %rd2, %rd71;
	ld.global.u32 	%r116, [%rd73];
	setp.eq.s32 	%p10, %r116, 1;
	@%p10 bra 	$L__BB0_22;
	setp.ne.s32 	%p11, %r116, 2;
	@%p11 bra 	$L__BB0_23;
	add.s32 	%r118, %r26, %r2;
	add.s32 	%r119, %r118, 1;
	cvt.u64.u32 	%rd74, %r119;
	add.s64 	%rd75, %rd1, %rd74;
	ld.global.u8 	%rs7, [%rd75];
	cvt.u64.u32 	%rd76, %r118;
	add.s64 	%rd77, %rd1, %rd76;
	ld.global.u8 	%r120, [%rd77];
	mul.wide.u16 	%r121, %rs7, 256;
	or.b32  	%r159, %r121, %r120;
	bra.uni 	$L__BB0_24;
$L__BB0_22:
	add.s32 	%r122, %r26, %r2;
	cvt.u64.u32 	%rd78, %r122;
	add.s64 	%rd79, %rd1, %rd78;
	ld.global.u8 	%r159, [%rd79];
	bra.uni 	$L__BB0_24;
$L__BB0_23:
	add.s32 	%r123, %r26, %r2;
	add.s32 	%r124, %r123, 3;
	cvt.u64.u32 	%rd80, %r124;
	add.s64 	%rd81, %rd1, %rd80;
	add.s32 	%r125, %r123, 2;
	cvt.u64.u32 	%rd82, %r125;
	add.s64 	%rd83, %rd1, %rd82;
	ld.global.u8 	%rs8, [%rd83];
	add.s32 	%r126, %r123, 1;
	cvt.u64.u32 	%rd84, %r126;
	add.s64 	%rd85, %rd1, %rd84;
	ld.global.u8 	%r127, [%rd85];
	cvt.u64.u32 	%rd86, %r123;
	add.s64 	%rd87, %rd1, %rd86;
	ld.global.u8 	%r128, [%rd87];
	ld.global.u8 	%r129, [%rd81];
	shl.b32 	%r130, %r129, 16;
	mul.wide.u16 	%r131, %rs8, 256;
	or.b32  	%r132, %r131, %r130;
	or.b32  	%r133, %r132, %r127;
	shl.b32 	%r134, %r133, 8;
	or.b32  	%r159, %r134, %r128;
$L__BB0_24:
	mad.lo.s32 	%r166, %r25, %r49, %r159;
	add.s32 	%r154, %r154, 4;
	add.s64 	%rd109, %rd109, 16;
	setp.ne.s32 	%p12, %r154, 0;
	@%p12 bra 	$L__BB0_4;
$L__BB0_25:
	setp.eq.s32 	%p13, %r3, 0;
	@%p13 bra 	$L__BB0_33;
	mul.wide.u32 	%rd88, %r161, 4;
	add.s64 	%rd110, %rd4, %rd88;
	neg.s32 	%r163, %r3;
$L__BB0_27:
	.pragma "nounroll";
	ld.global.u32 	%r136, [%rd110];
	mul.wide.u32 	%rd89, %r136, 4;
	add.s64 	%rd90, %rd3, %rd89;
	ld.global.u32 	%r39, [%rd90];
	add.s64 	%rd91, %rd2, %rd89;
	ld.global.u32 	%r135, [%rd91];
	setp.eq.s32 	%p14, %r135, 1;
	@%p14 bra 	$L__BB0_30;
	setp.ne.s32 	%p15, %r135, 2;
	@%p15 bra 	$L__BB0_31;
	add.s32 	%r137, %r39, %r2;
	add.s32 	%r138, %r137, 1;
	cvt.u64.u32 	%rd92, %r138;
	add.s64 	%rd93, %rd1, %rd92;
	ld.global.u8 	%rs9, [%rd93];
	cvt.u64.u32 	%rd94, %r137;
	add.s64 	%rd95, %rd1, %rd94;
	ld.global.u8 	%r139, [%rd95];
	mul.wide.u16 	%r140, %rs9, 256;
	or.b32  	%r165, %r140, %r139;
	bra.uni 	$L__BB0_32;
$L__BB0_30:
	add.s32 	%r141, %r39, %r2;
	cvt.u64.u32 	%rd96, %r141;
	add.s64 	%rd97, %rd1, %rd96;
	ld.global.u8 	%r165, [%rd97];
	bra.uni 	$L__BB0_32;
$L__BB0_31:
	add.s32 	%r142, %r39, %r2;
	add.s32 	%r143, %r142, 3;
	cvt.u64.u32 	%rd98, %r143;
	add.s64 	%rd99, %rd1, %rd98;
	add.s32 	%r144, %r142, 2;
	cvt.u64.u32 	%rd100, %r144;
	add.s64 	%rd101, %rd1, %rd100;
	ld.global.u8 	%rs10, [%rd101];
	add.s32 	%r145, %r142, 1;
	cvt.u64.u32 	%rd102, %r145;
	add.s64 	%rd103, %rd1, %rd102;
	ld.global.u8 	%r146, [%rd103];
	cvt.u64.u32 	%rd104, %r142;
	add.s64 	%rd105, %rd1, %rd104;
	ld.global.u8 	%r147, [%rd105];
	ld.global.u8 	%r148, [%rd99];
	shl.b32 	%r149, %r148, 16;
	mul.wide.u16 	%r150, %rs10, 256;
	or.b32  	%r151, %r150, %r149;
	or.b32  	%r152, %r151, %r146;
	shl.b32 	%r153, %r152, 8;
	or.b32  	%r165, %r153, %r147;
$L__BB0_32:
	mad.lo.s32 	%r166, %r166, %r49, %r165;
	add.s64 	%rd110, %rd110, 4;
	add.s32 	%r163, %r163, 1;
	setp.ne.s32 	%p16, %r163, 0;
	@%p16 bra 	$L__BB0_27;
$L__BB0_33:
	cvta.to.global.u64 	%rd106, %rd13;
	mul.wide.u32 	%rd107, %r1, 4;
	add.s64 	%rd108, %rd106, %rd107;
	st.global.u32 	[%rd108], %r166;
$L__BB0_34:
	ret;

}
	// .globl	_Z19gpu_minusDummyValuePjPhj
.visible .entry _Z19gpu_minusDummyValuePjPhj(
	.param .u64 .ptr .align 1 _Z19gpu_minusDummyValuePjPhj_param_0,
	.param .u64 .ptr .align 1 _Z19gpu_minusDummyValuePjPhj_param_1,
	.param .u32 _Z19gpu_minusDummyValuePjPhj_param_2
)
{
	.reg .pred 	%p<4>;
	.reg .b16 	%rs<4>;
	.reg .b32 	%r<9>;
	.reg .b64 	%rd<13>;

	ld.param.u64 	%rd2, [_Z19gpu_minusDummyValuePjPhj_param_0];
	ld.param.u64 	%rd3, [_Z19gpu_minusDummyValuePjPhj_param_1];
	ld.param.u32 	%r2, [_Z19gpu_minusDummyValuePjPhj_param_2];
	cvta.to.global.u64 	%rd1, %rd3;
	mov.u32 	%r3, %ctaid.x;
	mov.u32 	%r4, %ntid.x;
	mov.u32 	%r5, %tid.x;
	mad.lo.s32 	%r1, %r3, %r4, %r5;
	setp.ge.u32 	%p1, %r1, %r2;
	@%p1 bra 	$L__BB1_6;
	setp.ne.s32 	%p2, %r1, 0;
	@%p2 bra 	$L__BB1_3;
	mov.b16 	%rs3, 1;
	st.global.u8 	[%rd1], %rs3;
	bra.uni 	$L__BB1_6;
$L__BB1_3:
	cvta.to.global.u64 	%rd4, %rd2;
	mul.wide.u32 	%rd5, %r1, 4;
	add.s64 	%rd6, %rd4, %rd5;
	ld.global.u32 	%r6, [%rd6];
	add.s32 	%r7, %r1, -1;
	mul.wide.u32 	%rd7, %r7, 4;
	add.s64 	%rd8, %rd4, %rd7;
	ld.global.u32 	%r8, [%rd8];
	setp.ne.s32 	%p3, %r6, %r8;
	@%p3 bra 	$L__BB1_5;
	cvt.u64.u32 	%rd11, %r1;
	add.s64 	%rd12, %rd1, %rd11;
	mov.b16 	%rs2, 0;
	st.global.u8 	[%rd12], %rs2;
	bra.uni 	$L__BB1_6;
$L__BB1_5:
	cvt.u64.u32 	%rd9, %r1;
	add.s64 	%rd10, %rd1, %rd9;
	mov.b16 	%rs1, 1;
	st.global.u8 	[%rd10], %rs1;
$L__BB1_6:
	ret;

}
	// .globl	_Z16gpu_compactValuePhPjS0_S0_S0_S_S0_S0_S0_jjjj
.visible .entry _Z16gpu_compactValuePhPjS0_S0_S0_S_S0_S0_S0_jjjj(
	.param .u64 .ptr .align 1 _Z16gpu_compactValuePhPjS0_S0_S0_S_S0_S0_S0_jjjj_param_0,
	.param .u64 .ptr .align 1 _Z16gpu_compactValuePhPjS0_S0_S0_S_S0_S0_S0_jjjj_param_1,
	.param .u64 .ptr .align 1 _Z16gpu_compactValuePhPjS0_S0_S0_S_S0_S0_S0_jjjj_param_2,
	.param .u64 .ptr .align 1 _Z16gpu_compactValuePhPjS0_S0_S0_S_S0_S0_S0_jjjj_param_3,
	.param .u64 .ptr .align 1 _Z16gpu_compactValuePhPjS0_S0_S0_S_S0_S0_S0_jjjj_param_4,
	.param .u64 .ptr .align 1 _Z16gpu_compactValuePhPjS0_S0_S0_S_S0_S0_S0_jjjj_param_5,
	.param .u64 .ptr .align 1 _Z16gpu_compactValuePhPjS0_S0_S0_S_S0_S0_S0_jjjj_param_6,
	.param .u64 .ptr .align 1 _Z16gpu_compactValuePhPjS0_S0_S0_S_S0_S0_S0_jjjj_param_7,
	.param .u64 .ptr .align 1 _Z16gpu_compactValuePhPjS0_S0_S0_S_S0_S0_S0_jjjj_param_8,
	.param .u32 _Z16gpu_compactValuePhPjS0_S0_S0_S_S0_S0_S0_jjjj_param_9,
	.param .u32 _Z16gpu_compactValuePhPjS0_S0_S0_S_S0_S0_S0_jjjj_param_10,
	.param .u32 _Z16gpu_compactValuePhPjS0_S0_S0_S_S0_S0_S0_jjjj_param_11,
	.param .u32 _Z16gpu_compactValuePhPjS0_S0_S0_S_S0_S0_S0_jjjj_param_12
)
{
	.reg .pred 	%p<14>;
	.reg .b16 	%rs<8>;
	.reg .b32 	%r<105>;
	.reg .b64 	%rd<91>;

	ld.param.u64 	%rd13, [_Z16gpu_compactValuePhPjS0_S0_S0_S_S0_S0_S0_jjjj_param_0];
	ld.param.u64 	%rd14, [_Z16gpu_compactValuePhPjS0_S0_S0_S_S0_S0_S0_jjjj_param_1];
	ld.param.u64 	%rd15, [_Z16gpu_compactValuePhPjS0_S0_S0_S_S0_S0_S0_jjjj_param_2];
	ld.param.u64 	%rd16, [_Z16gpu_compactValuePhPjS0_S0_S0_S_S0_S0_S0_jjjj_param_4];
	ld.param.u64 	%rd11, [_Z16gpu_compactValuePhPjS0_S0_S0_S_S0_S0_S0_jjjj_param_6];
	ld.param.u64 	%rd17, [_Z16gpu_compactValuePhPjS0_S0_S0_S_S0_S0_S0_jjjj_param_7];
	ld.param.u64 	%rd12, [_Z16gpu_compactValuePhPjS0_S0_S0_S_S0_S0_S0_jjjj_param_8];
	ld.param.u32 	%r31, [_Z16gpu_compactValuePhPjS0_S0_S0_S_S0_S0_S0_jjjj_param_9];
	ld.param.u32 	%r34, [_Z16gpu_compactValuePhPjS0_S0_S0_S_S0_S0_S0_jjjj_param_10];
	ld.param.u32 	%r32, [_Z16gpu_compactValuePhPjS0_S0_S0_S_S0_S0_S0_jjjj_param_11];
	ld.param.u32 	%r33, [_Z16gpu_compactValuePhPjS0_S0_S0_S_S0_S0_S0_jjjj_param_12];
	cvta.to.global.u64 	%rd1, %rd17;
	cvta.to.global.u64 	%rd2, %rd13;
	cvta.to.global.u64 	%rd3, %rd15;
	cvta.to.global.u64 	%rd4, %rd14;
	cvta.to.global.u64 	%rd5, %rd16;
	mov.u32 	%r35, %ctaid.x;
	mov.u32 	%r36, %ntid.x;
	mov.u32 	%r37, %tid.x;
	mad.lo.s32 	%r1, %r35, %r36, %r37;
	setp.ge.u32 	%p1, %r1, %r34;
	@%p1 bra 	$L__BB2_23;
	ld.param.u64 	%rd89, [_Z16gpu_compactValuePhPjS0_S0_S0_S_S0_S0_S0_jjjj_param_5];
	cvta.to.global.u64 	%rd18, %rd89;
	cvt.u64.u32 	%rd19, %r1;
	add.s64 	%rd20, %rd18, %rd19;
	ld.global.u8 	%rs1, [%rd20];
	setp.ne.s16 	%p2, %rs1, 1;
	@%p2 bra 	$L__BB2_23;
	ld.param.u64 	%rd88, [_Z16gpu_compactValuePhPjS0_S0_S0_S_S0_S0_S0_jjjj_param_3];
	cvta.to.global.u64 	%rd21, %rd11;
	mul.wide.u32 	%rd22, %r1, 4;
	add.s64 	%rd23, %rd21, %rd22;
	ld.global.u32 	%r2, [%rd23];
	cvta.to.global.u64 	%rd24, %rd88;
	add.s64 	%rd25, %rd24, %rd22;
	ld.global.u32 	%r3, [%rd25];
	cvta.to.global.u64 	%rd26, %rd12;
	mul.wide.u32 	%rd27, %r2, 4;
	add.s64 	%rd28, %rd26, %rd27;
	st.global.u32 	[%rd28], %r3;
	setp.eq.s32 	%p3, %r32, 0;
	@%p3 bra 	$L__BB2_23;
	mul.lo.s32 	%r4, %r3, %r31;
	setp.eq.s32 	%p4, %r32, 1;
	mov.b32 	%r103, 0;
	@%p4 bra 	$L__BB2_16;
	and.b32  	%r103, %r32, -2;
	neg.s32 	%r100, %r103;
	add.s32 	%r99, %r2, %r33;
	shl.b32 	%r8, %r33, 1;
	add.s64 	%rd90, %rd5, 4;
	mov.u32 	%r98, %r2;
$L__BB2_5:
	ld.global.u32 	%r40, [%rd90+-4];
	mul.wide.u32 	%rd29, %r40, 4;
	add.s64 	%rd30, %rd4, %rd29;
	ld.global.u32 	%r12, [%rd30];
	add.s64 	%rd31, %rd3, %rd29;
	ld.global.u32 	%r39, [%rd31];
	setp.eq.s32 	%p5, %r39, 2;
	@%p5 bra 	$L__BB2_8;
	setp.ne.s32 	%p6, %r39, 1;
	@%p6 bra 	$L__BB2_9;
	add.s32 	%r45, %r12, %r4;
	cvt.u64.u32 	%rd36, %r45;
	add.s64 	%rd37, %rd2, %rd36;
	ld.global.u8 	%r101, [%rd37];
	bra.uni 	$L__BB2_10;
$L__BB2_8:
	add.s32 	%r41, %r12, %r4;
	add.s32 	%r42, %r41, 1;
	cvt.u64.u32 	%rd32, %r42;
	add.s64 	%rd33, %rd2, %rd32;
	ld.global.u8 	%rs2, [%rd33];
	cvt.u64.u32 	%rd34, %r41;
	add.s64 	%rd35, %rd2, %rd34;
	ld.global.u8 	%r43, [%rd35];
	mul.wide.u16 	%r44, %rs2, 256;
	or.b32  	%r101, %r44, %r43;
	bra.uni 	$L__BB2_10;
$L__BB2_9:
	add.s32 	%r46, %r12, %r4;
	add.s32 	%r47, %r46, 3;
	cvt.u64.u32 	%rd38, %r47;
	add.s64 	%rd39, %rd2, %rd38;
	add.s32 	%r48, %r46, 2;
	cvt.u64.u32 	%rd40, %r48;
	add.s64 	%rd41, %rd2, %rd40;
	ld.global.u8 	%rs3, [%rd41];
	add.s32 	%r49, %r46, 1;
	cvt.u64.u32 	%rd42, %r49;
	add.s64 	%rd43, %rd2, %rd42;
	ld.global.u8 	%r50, [%rd43];
	cvt.u64.u32 	%rd44, %r46;
	add.s64 	%rd45, %rd2, %rd44;
	ld.global.u8 	%r51, [%rd45];
	ld.global.u8 	%r52, [%rd39];
	shl.b32 	%r53, %r52, 16;
	mul.wide.u16 	%r54, %rs3, 256;
	or.b32  	%r55, %r54, %r53;
	or.b32  	%r56, %r55, %r50;
	shl.b32 	%r57, %r56, 8;
	or.b32  	%r101, %r57, %r51;
$L__BB2_10:
	mul.wide.u32 	%rd46, %r98, 4;
	add.s64 	%rd47, %rd1, %rd46;
	st.global.u32 	[%rd47], %r101;
	ld.global.u32 	%r59, [%rd90];
	mul.wide.u32 	%rd48, %r59, 4;
	add.s64 	%rd49, %rd4, %rd48;
	ld.global.u32 	%r17, [%rd49];
	add.s64 	%rd50, %rd3, %rd48;
	ld.global.u32 	%r58, [%rd50];
	setp.eq.s32 	%p7, %r58, 1;
	@%p7 bra 	$L__BB2_13;
	setp.ne.s32 	%p8, %r58, 2;
	@%p8 bra 	$L__BB2_14;
	add.s32 	%r60, %r17, %r4;
	add.s32 	%r61, %r60, 1;
	cvt.u64.u32 	%rd51, %r61;
	add.s64 	%rd52, %rd2, %rd51;
	ld.global.u8 	%rs4, [%rd52];
	cvt.u64.u32 	%rd53, %r60;
	add.s64 	%rd54, %rd2, %rd53;
	ld.global.u8 	%r62, [%rd54];
	mul.wide.u16 	%r63, %rs4, 256;
	or.b32  	%r102, %r63, %r62;
	bra.uni 	$L__BB2_15;
$L__BB2_13:
	add.s32 	%r64, %r17, %r4;
	cvt.u64.u32 	%rd55, %r64;
	add.s64 	%rd56, %rd2, %rd55;
	ld.global.u8 	%r102, [%rd56];
	bra.uni 	$L__BB2_15;
$L__BB2_14:
	add.s32 	%r65, %r17, %r4;
	add.s32 	%r66, %r65, 3;
	cvt.u64.u32 	%rd57, %r66;
	add.s64 	%rd58, %rd2, %rd57;
	add.s32 	%r67, %r65, 2;
	cvt.u64.u32 	%rd59, %r67;
	add.s64 	%rd60, %rd2, %rd59;
	ld.global.u8 	%rs5, [%rd60];
	add.s32 	%r68, %r65, 1;
	cvt.u64.u32 	%rd61, %r68;
	add.s64 	%rd62, %rd2, %rd61;
	ld.global.u8 	%r69, [%rd62];
	cvt.u64.u32 	%rd63, %r65;
	add.s64 	%rd64, %rd2, %rd63;
	ld.global.u8 	%r70, [%rd64];
	ld.global.u8 	%r71, [%rd58];
	shl.b32 	%r72, %r71, 16;
	mul.wide.u16 	%r73, %rs5, 256;
	or.b32  	%r74, %r73, %r72;
	or.b32  	%r75, %r74, %r69;
	shl.b32 	%r76, %r75, 8;
	or.b32  	%r102, %r76, %r70;
$L__BB2_15:
	mul.wide.u32 	%rd65, %r99, 4;
	add.s64 	%rd66, %rd1, %rd65;
	st.global.u32 	[%rd66], %r102;
	add.s32 	%r100, %r100, 2;
	add.s32 	%r99, %r99, %r8;
	add.s32 	%r98, %r98, %r8;
	add.s64 	%rd90, %rd90, 8;
	setp.ne.s32 	%p9, %r100, 0;
	@%p9 bra 	$L__BB2_5;
$L__BB2_16:
	and.b32  	%r77, %r32, 1;
	setp.eq.b32 	%p10, %r77, 1;
	not.pred 	%p11, %p10;
	@%p11 bra 	$L__BB2_23;
	mul.wide.u32 	%rd67, %r103, 4;
	add.s64 	%rd68, %rd5, %rd67;
	ld.global.u32 	%r79, [%rd68];
	mul.wide.u32 	%rd69, %r79, 4;
	add.s64 	%rd70, %rd4, %rd69;
	ld.global.u32 	%r26, [%rd70];
	add.s64 	%rd71, %rd3, %rd69;
	ld.global.u32 	%r78, [%rd71];
	setp.eq.s32 	%p12, %r78, 1;
	@%p12 bra 	$L__BB2_20;
	setp.ne.s32 	%p13, %r78, 2;
	@%p13 bra 	$L__BB2_21;
	add.s32 	%r80, %r26, %r4;
	add.s32 	%r81, %r80, 1;
	cvt.u64.u32 	%rd72, %r81;
	add.s64 	%rd73, %rd2, %rd72;
	ld.global.u8 	%rs6, [%rd73];
	cvt.u64.u32 	%rd74, %r80;
	add.s64 	%rd75, %rd2, %rd74;
	ld.global.u8 	%r82, [%rd75];
	mul.wide.u16 	%r83, %rs6, 256;
	or.b32  	%r104, %r83, %r82;
	bra.uni 	$L__BB2_22;
$L__BB2_20:
	add.s32 	%r84, %r26, %r4;
	cvt.u64.u32 	%rd76, %r84;
	add.s64 	%rd77, %rd2, %rd76;
	ld.global.u8 	%r104, [%rd77];
	bra.uni 	$L__BB2_22;
$L__BB2_21:
	add.s32 	%r85, %r26, %r4;
	add.s32 	%r86, %r85, 3;
	cvt.u64.u32 	%rd78, %r86;
	add.s64 	%rd79, %rd2, %rd78;
	add.s32 	%r87, %r85, 2;
	cvt.u64.u32 	%rd80, %r87;
	add.s64 	%rd81, %rd2, %rd80;
	ld.global.u8 	%rs7, [%rd81];
	add.s32 	%r88, %r85, 1;
	cvt.u64.u32 	%rd82, %r88;
	add.s64 	%rd83, %rd2, %rd82;
	ld.global.u8 	%r89, [%rd83];
	cvt.u64.u32 	%rd84, %r85;
	add.s64 	%rd85, %rd2, %rd84;
	ld.global.u8 	%r90, [%rd85];
	ld.global.u8 	%r91, [%rd79];
	shl.b32 	%r92, %r91, 16;
	mul.wide.u16 	%r93, %rs7, 256;
	or.b32  	%r94, %r93, %r92;
	or.b32  	%r95, %r94, %r89;
	shl.b32 	%r96, %r95, 8;
	or.b32  	%r104, %r96, %r90;
$L__BB2_22:
	mad.lo.s32 	%r97, %r103, %r33, %r2;
	mul.wide.u32 	%rd86, %r97, 4;
	add.s64 	%rd87, %rd1, %rd86;
	st.global.u32 	[%rd87], %r104;
$L__BB2_23:
	ret;

}
	// .globl	_Z14gpu_vertexBoolPjPhjj
.visible .entry _Z14gpu_vertexBoolPjPhjj(
	.param .u64 .ptr .align 1 _Z14gpu_vertexBoolPjPhjj_param_0,
	.param .u64 .ptr .align 1 _Z14gpu_vertexBoolPjPhjj_param_1,
	.param .u32 _Z14gpu_vertexBoolPjPhjj_param_2,
	.param .u32 _Z14gpu_vertexBoolPjPhjj_param_3
)
{
	.reg .pred 	%p<4>;
	.reg .b16 	%rs<4>;
	.reg .b32 	%r<11>;
	.reg .b64 	%rd<15>;

	ld.param.u64 	%rd2, [_Z14gpu_vertexBoolPjPhjj_param_0];
	ld.param.u64 	%rd3, [_Z14gpu_vertexBoolPjPhjj_param_1];
	ld.param.u32 	%r2, [_Z14gpu_vertexBoolPjPhjj_param_2];
	ld.param.u32 	%r3, [_Z14gpu_vertexBoolPjPhjj_param_3];
	cvta.to.global.u64 	%rd1, %rd3;
	mov.u32 	%r4, %ctaid.x;
	mov.u32 	%r5, %ntid.x;
	mov.u32 	%r6, %tid.x;
	mad.lo.s32 	%r1, %r4, %r5, %r6;
	setp.ge.u32 	%p1, %r1, %r3;
	@%p1 bra 	$L__BB3_6;
	rem.u32 	%r7, %r1, %r2;
	setp.ne.s32 	%p2, %r7, 0;
	@%p2 bra 	$L__BB3_3;
	cvt.u64.u32 	%rd13, %r1;
	add.s64 	%rd14, %rd1, %rd13;
	mov.b16 	%rs3, 1;
	st.global.u8 	[%rd14], %rs3;
	bra.uni 	$L__BB3_6;
$L__BB3_3:
	cvta.to.global.u64 	%rd4, %rd2;
	mul.wide.u32 	%rd5, %r1, 4;
	add.s64 	%rd6, %rd4, %rd5;
	ld.global.u32 	%r8, [%rd6];
	add.s32 	%r9, %r1, -1;
	mul.wide.u32 	%rd7, %r9, 4;
	add.s64 	%rd8, %rd4, %rd7;
	ld.global.u32 	%r10, [%rd8];
	setp.ne.s32 	%p3, %r8, %r10;
	@%p3 bra 	$L__BB3_5;
	cvt.u64.u32 	%rd11, %r1;
	add.s64 	%rd12, %rd1, %rd11;
	mov.b16 	%rs2, 0;
	st.global.u8 	[%rd12], %rs2;
	bra.uni 	$L__BB3_6;
$L__BB3_5:
	cvt.u64.u32 	%rd9, %r1;
	add.s64 	%rd10, %rd1, %rd9;
	mov.b16 	%rs1, 1;
	st.global.u8 	[%rd10], %rs1;
$L__BB3_6:
	ret;

}
	// .globl	_Z24gpu_generateVertexBufferPhPjS0_S0_S0_S0_S0_Pfjjj
.visible .entry _Z24gpu_generateVertexBufferPhPjS0_S0_S0_S0_S0_Pfjjj(
	.param .u64 .ptr .align 1 _Z24gpu_generateVertexBufferPhPjS0_S0_S0_S0_S0_Pfjjj_param_0,
	.param .u64 .ptr .align 1 _Z24gpu_generateVertexBufferPhPjS0_S0_S0_S0_S0_Pfjjj_param_1,
	.param .u64 .ptr .align 1 _Z24gpu_generateVertexBufferPhPjS0_S0_S0_S0_S0_Pfjjj_param_2,
	.param .u64 .ptr .align 1 _Z24gpu_generateVertexBufferPhPjS0_S0_S0_S0_S0_Pfjjj_param_3,
	.param .u64 .ptr .align 1 _Z24gpu_generateVertexBufferPhPjS0_S0_S0_S0_S0_Pfjjj_param_4,
	.param .u64 .ptr .align 1 _Z24gpu_generateVertexBufferPhPjS0_S0_S0_S0_S0_Pfjjj_param_5,
	.param .u64 .ptr .align 1 _Z24gpu_generateVertexBufferPhPjS0_S0_S0_S0_S0_Pfjjj_param_6,
	.param .u64 .ptr .align 1 _Z24gpu_generateVertexBufferPhPjS0_S0_S0_S0_S0_Pfjjj_param_7,
	.param .u32 _Z24gpu_generateVertexBufferPhPjS0_S0_S0_S0_S0_Pfjjj_param_8,
	.param .u32 _Z24gpu_generateVertexBufferPhPjS0_S0_S0_S0_S0_Pfjjj_param_9,
	.param .u32 _Z24gpu_generateVertexBufferPhPjS0_S0_S0_S0_S0_Pfjjj_param_10
)
{
	.reg .pred 	%p<4>;
	.reg .b16 	%rs<2>;
	.reg .b32 	%r<21>;
	.reg .b32 	%f<14>;
	.reg .b64 	%rd<37>;

	ld.param.u64 	%rd1, [_Z24gpu_generateVertexBufferPhPjS0_S0_S0_S0_S0_Pfjjj_param_0];
	ld.param.u64 	%rd2, [_Z24gpu_generateVertexBufferPhPjS0_S0_S0_S0_S0_Pfjjj_param_1];
	ld.param.u64 	%rd3, [_Z24gpu_generateVertexBufferPhPjS0_S0_S0_S0_S0_Pfjjj_param_2];
	ld.param.u64 	%rd4, [_Z24gpu_generateVertexBufferPhPjS0_S0_S0_S0_S0_Pfjjj_param_3];
	ld.param.u64 	%rd5, [_Z24gpu_generateVertexBufferPhPjS0_S0_S0_S0_S0_Pfjjj_param_4];
	ld.param.u64 	%rd6, [_Z24gpu_generateVertexBufferPhPjS0_S0_S0_S0_S0_Pfjjj_param_5];
	ld.param.u64 	%rd7, [_Z24gpu_generateVertexBufferPhPjS0_S0_S0_S0_S0_Pfjjj_param_6];
	ld.param.u64 	%rd8, [_Z24gpu_generateVertexBufferPhPjS0_S0_S0_S0_S0_Pfjjj_param_7];
	ld.param.u32 	%r4, [_Z24gpu_generateVertexBufferPhPjS0_S0_S0_S0_S0_Pfjjj_param_8];
	ld.param.u32 	%r5, [_Z24gpu_generateVertexBufferPhPjS0_S0_S0_S0_S0_Pfjjj_param_9];
	ld.param.u32 	%r6, [_Z24gpu_generateVertexBufferPhPjS0_S0_S0_S0_S0_Pfjjj_param_10];
	mov.u32 	%r7, %ctaid.x;
	mov.u32 	%r8, %ntid.x;
	mov.u32 	%r9, %tid.x;
	mad.lo.s32 	%r1, %r7, %r8, %r9;
	setp.ge.u32 	%p1, %r1, %r4;
	@%p1 bra 	$L__BB4_4;
	cvta.to.global.u64 	%rd9, %rd1;
	cvt.u64.u32 	%rd10, %r1;
	add.s64 	%rd11, %rd9, %rd10;
	ld.global.u8 	%rs1, [%rd11];
	setp.eq.s16 	%p2, %rs1, 0;
	@%p2 bra 	$L__BB4_4;
	div.u32 	%r2, %r1, %r5;
	cvta.to.global.u64 	%rd12, %rd2;
	mul.wide.u32 	%rd13, %r1, 4;
	add.s64 	%rd14, %rd12, %rd13;
	ld.global.u32 	%r10, [%rd14];
	cvta.to.global.u64 	%rd15, %rd5;
	mul.wide.u32 	%rd16, %r2, 4;
	add.s64 	%rd17, %rd15, %rd16;
	ld.global.u32 	%r11, [%rd17];
	add.s32 	%r3, %r11, %r10;
	setp.ge.u32 	%p3, %r3, %r4;
	@%p3 bra 	$L__BB4_4;
	cvta.to.global.u64 	%rd18, %rd8;
	cvta.to.global.u64 	%rd19, %rd7;
	add.s64 	%rd21, %rd19, %rd16;
	ld.global.u32 	%r12, [%rd21];
	cvt.rn.f32.u32 	%f1, %r5;
	mul.f32 	%f2, %f1, 0f3F4CCCCD;
	sub.s32 	%r13, %r4, %r5;
	cvt.rn.f32.u32 	%f3, %r13;
	div.rn.f32 	%f4, %f2, %f3;
	cvta.to.global.u64 	%rd22, %rd6;
	mul.wide.u32 	%rd23, %r12, 4;
	add.s64 	%rd24, %rd22, %rd23;
	ld.global.u32 	%r14, [%rd24];
	add.s32 	%r15, %r14, -1;
	cvt.rn.f32.u32 	%f5, %r15;
	mov.f32 	%f6, 0f3F666666;
	div.rn.f32 	%f7, %f6, %f5;
	cvt.rn.f32.u32 	%f8, %r2;
	fma.rn.f32 	%f9, %f4, %f8, 0f3DCCCCCD;
	cvta.to.global.u64 	%rd25, %rd4;
	add.s64 	%rd27, %rd25, %rd13;
	ld.global.u32 	%r16, [%rd27];
	cvt.rn.f32.u32 	%f10, %r16;
	fma.rn.f32 	%f11, %f7, %f10, 0f3D4CCCCD;
	mul.lo.s32 	%r17, %r3, 3;
	mul.wide.u32 	%rd28, %r17, 4;
	add.s64 	%rd29, %rd18, %rd28;
	st.global.f32 	[%rd29], %f9;
	add.s32 	%r18, %r17, 1;
	mul.wide.u32 	%rd30, %r18, 4;
	add.s64 	%rd31, %rd18, %rd30;
	st.global.f32 	[%rd31], %f11;
	cvt.rn.f32.u32 	%f12, %r6;
	mul.f32 	%f13, %f12, 0f3C23D70A;
	add.s32 	%r19, %r17, 2;
	mul.wide.u32 	%rd32, %r19, 4;
	add.s64 	%rd33, %rd18, %rd32;
	st.global.f32 	[%rd33], %f13;
	ld.global.u32 	%r20, [%rd27];
	cvta.to.global.u64 	%rd34, %rd3;
	mul.wide.u32 	%rd35, %r3, 4;
	add.s64 	%rd36, %rd34, %rd35;
	st.global.u32 	[%rd36], %r20;
$L__BB4_4:
	ret;

}
	// .globl	_Z18gpu_edgeDummyValuePjS_jjjj
.visible .entry _Z18gpu_edgeDummyValuePjS_jjjj(
	.param .u64 .ptr .align 1 _Z18gpu_edgeDummyValuePjS_jjjj_param_0,
	.param .u64 .ptr .align 1 _Z18gpu_edgeDummyValuePjS_jjjj_param_1,
	.param .u32 _Z18gpu_edgeDummyValuePjS_jjjj_param_2,
	.param .u32 _Z18gpu_edgeDummyValuePjS_jjjj_param_3,
	.param .u32 _Z18gpu_edgeDummyValuePjS_jjjj_param_4,
	.param .u32 _Z18gpu_edgeDummyValuePjS_jjjj_param_5
)
{
	.reg .pred 	%p<2>;
	.reg .b32 	%r<12>;
	.reg .b64 	%rd<10>;

	ld.param.u64 	%rd1, [_Z18gpu_edgeDummyValuePjS_jjjj_param_0];
	ld.param.u64 	%rd2, [_Z18gpu_edgeDummyValuePjS_jjjj_param_1];
	ld.param.u32 	%r4, [_Z18gpu_edgeDummyValuePjS_jjjj_param_2];
	ld.param.u32 	%r2, [_Z18gpu_edgeDummyValuePjS_jjjj_param_3];
	ld.param.u32 	%r3, [_Z18gpu_edgeDummyValuePjS_jjjj_param_4];
	mov.u32 	%r5, %ctaid.x;
	mov.u32 	%r6, %ntid.x;
	mov.u32 	%r7, %tid.x;
	mad.lo.s32 	%r1, %r5, %r6, %r7;
	setp.ge.u32 	%p1, %r1, %r4;
	@%p1 bra 	$L__BB5_2;
	cvta.to.global.u64 	%rd3, %rd1;
	cvta.to.global.u64 	%rd4, %rd2;
	mul.wide.u32 	%rd5, %r1, 4;
	add.s64 	%rd6, %rd3, %rd5;
	ld.global.u32 	%r8, [%rd6];
	add.s32 	%r9, %r2, %r1;
	mul.wide.u32 	%rd7, %r9, 4;
	add.s64 	%rd8, %rd3, %rd7;
	ld.global.u32 	%r10, [%rd8];
	mad.lo.s32 	%r11, %r8, %r3, %r10;
	add.s64 	%rd9, %rd4, %rd5;
	st.global.u32 	[%rd9], %r11;
$L__BB5_2:
	ret;

}
	// .globl	_Z12gpu_edgeBoolPjPhjj
.visible .entry _Z12gpu_edgeBoolPjPhjj(
	.param .u64 .ptr .align 1 _Z12gpu_edgeBoolPjPhjj_param_0,
	.param .u64 .ptr .align 1 _Z12gpu_edgeBoolPjPhjj_param_1,
	.param .u32 _Z12gpu_edgeBoolPjPhjj_param_2,
	.param .u32 _Z12gpu_edgeBoolPjPhjj_param_3
)
{
	.reg .pred 	%p<4>;
	.reg .b16 	%rs<4>;
	.reg .b32 	%r<11>;
	.reg .b64 	%rd<15>;

	ld.param.u64 	%rd2, [_Z12gpu_edgeBoolPjPhjj_param_0];
	ld.param.u64 	%rd3, [_Z12gpu_edgeBoolPjPhjj_param_1];
	ld.param.u32 	%r3, [_Z12gpu_edgeBoolPjPhjj_param_2];
	ld.param.u32 	%r2, [_Z12gpu_edgeBoolPjPhjj_param_3];
	cvta.to.global.u64 	%rd1, %rd3;
	mov.u32 	%r4, %ctaid.x;
	mov.u32 	%r5, %ntid.x;
	mov.u32 	%r6, %tid.x;
	mad.lo.s32 	%r1, %r4, %r5, %r6;
	setp.ge.u32 	%p1, %r1, %r3;
	@%p1 bra 	$L__BB6_6;
	rem.u32 	%r7, %r1, %r2;
	setp.ne.s32 	%p2, %r7, 0;
	@%p2 bra 	$L__BB6_3;
	cvt.u64.u32 	%rd13, %r1;
	add.s64 	%rd14, %rd1, %rd13;
	mov.b16 	%rs3, 1;
	st.global.u8 	[%rd14], %rs3;
	bra.uni 	$L__BB6_6;
$L__BB6_3:
	cvta.to.global.u64 	%rd4, %rd2;
	mul.wide.u32 	%rd5, %r1, 4;
	add.s64 	%rd6, %rd4, %rd5;
	ld.global.u32 	%r8, [%rd6];
	add.s32 	%r9, %r1, -1;
	mul.wide.u32 	%rd7, %r9, 4;
	add.s64 	%rd8, %rd4, %rd7;
	ld.global.u32 	%r10, [%rd8];
	setp.ne.s32 	%p3, %r8, %r10;
	@%p3 bra 	$L__BB6_5;
	cvt.u64.u32 	%rd11, %r1;
	add.s64 	%rd12, %rd1, %rd11;
	mov.b16 	%rs2, 0;
	st.global.u8 	[%rd12], %rs2;
	bra.uni 	$L__BB6_6;
$L__BB6_5:
	cvt.u64.u32 	%rd9, %r1;
	add.s64 	%rd10, %rd1, %rd9;
	mov.b16 	%rs1, 1;
	st.global.u8 	[%rd10], %rs1;
$L__BB6_6:
	ret;

}
	// .globl	_Z22gpu_generateEdgeBufferPjS_S_PhS_S_S_jjjjjj
.visible .entry _Z22gpu_generateEdgeBufferPjS_S_PhS_S_S_jjjjjj(
	.param .u64 .ptr .align 1 _Z22gpu_generateEdgeBufferPjS_S_PhS_S_S_jjjjjj_param_0,
	.param .u64 .ptr .align 1 _Z22gpu_generateEdgeBufferPjS_S_PhS_S_S_jjjjjj_param_1,
	.param .u64 .ptr .align 1 _Z22gpu_generateEdgeBufferPjS_S_PhS_S_S_jjjjjj_param_2,
	.param .u64 .ptr .align 1 _Z22gpu_generateEdgeBufferPjS_S_PhS_S_S_jjjjjj_param_3,
	.param .u64 .ptr .align 1 _Z22gpu_generateEdgeBufferPjS_S_PhS_S_S_jjjjjj_param_4,
	.param .u64 .ptr .align 1 _Z22gpu_generateEdgeBufferPjS_S_PhS_S_S_jjjjjj_param_5,
	.param .u64 .ptr .align 1 _Z22gpu_generateEdgeBufferPjS_S_PhS_S_S_jjjjjj_param_6,
	.param .u32 _Z22gpu_generateEdgeBufferPjS_S_PhS_S_S_jjjjjj_param_7,
	.param .u32 _Z22gpu_generateEdgeBufferPjS_S_PhS_S_S_jjjjjj_param_8,
	.param .u32 _Z22gpu_generateEdgeBufferPjS_S_PhS_S_S_jjjjjj_param_9,
	.param .u32 _Z22gpu_generateEdgeBufferPjS_S_PhS_S_S_jjjjjj_param_10,
	.param .u32 _Z22gpu_generateEdgeBufferPjS_S_PhS_S_S_jjjjjj_param_11,
	.param .u32 _Z22gpu_generateEdgeBufferPjS_S_PhS_S_S_jjjjjj_param_12
)
{
	.reg .pred 	%p<26>;
	.reg .b16 	%rs<2>;
	.reg .b32 	%r<74>;
	.reg .b64 	%rd<35>;

	ld.param.u64 	%rd11, [_Z22gpu_generateEdgeBufferPjS_S_PhS_S_S_jjjjjj_param_0];
	ld.param.u64 	%rd6, [_Z22gpu_generateEdgeBufferPjS_S_PhS_S_S_jjjjjj_param_1];
	ld.param.u64 	%rd7, [_Z22gpu_generateEdgeBufferPjS_S_PhS_S_S_jjjjjj_param_2];
	ld.param.u64 	%rd8, [_Z22gpu_generateEdgeBufferPjS_S_PhS_S_S_jjjjjj_param_3];
	ld.param.u64 	%rd9, [_Z22gpu_generateEdgeBufferPjS_S_PhS_S_S_jjjjjj_param_4];
	ld.param.u64 	%rd10, [_Z22gpu_generateEdgeBufferPjS_S_PhS_S_S_jjjjjj_param_5];
	ld.param.u64 	%rd12, [_Z22gpu_generateEdgeBufferPjS_S_PhS_S_S_jjjjjj_param_6];
	ld.param.u32 	%r35, [_Z22gpu_generateEdgeBufferPjS_S_PhS_S_S_jjjjjj_param_8];
	ld.param.u32 	%r36, [_Z22gpu_generateEdgeBufferPjS_S_PhS_S_S_jjjjjj_param_9];
	ld.param.u32 	%r37, [_Z22gpu_generateEdgeBufferPjS_S_PhS_S_S_jjjjjj_param_10];
	ld.param.u32 	%r38, [_Z22gpu_generateEdgeBufferPjS_S_PhS_S_S_jjjjjj_param_11];
	ld.param.u32 	%r39, [_Z22gpu_generateEdgeBufferPjS_S_PhS_S_S_jjjjjj_param_12];
	cvta.to.global.u64 	%rd1, %rd11;
	cvta.to.global.u64 	%rd2, %rd12;
	mov.u32 	%r40, %ctaid.x;
	mov.u32 	%r41, %ntid.x;
	mov.u32 	%r42, %tid.x;
	mad.lo.s32 	%r1, %r40, %r41, %r42;
	setp.ge.u32 	%p1, %r1, %r37;
	@%p1 bra 	$L__BB7_28;
	cvta.to.global.u64 	%rd13, %rd8;
	cvt.u64.u32 	%rd14, %r1;
	add.s64 	%rd15, %rd13, %rd14;
	ld.global.u8 	%rs1, [%rd15];
	setp.eq.s16 	%p2, %rs1, 0;
	@%p2 bra 	$L__BB7_28;
	div.u32 	%r2, %r1, %r36;
	cvta.to.global.u64 	%rd16, %rd10;
	mul.wide.u32 	%rd17, %r1, 4;
	add.s64 	%rd18, %rd16, %rd17;
	ld.global.u32 	%r43, [%rd18];
	cvta.to.global.u64 	%rd19, %rd9;
	mul.wide.u32 	%rd20, %r2, 4;
	add.s64 	%rd21, %rd19, %rd20;
	ld.global.u32 	%r44, [%rd21];
	add.s32 	%r3, %r44, %r43;
	setp.ge.u32 	%p3, %r3, %r37;
	@%p3 bra 	$L__BB7_28;
	cvta.to.global.u64 	%rd22, %rd7;
	add.s64 	%rd3, %rd22, %rd17;
	ld.global.u32 	%r45, [%rd3];
	div.u32 	%r4, %r45, %r39;
	add.s64 	%rd4, %rd2, %rd20;
	ld.global.u32 	%r5, [%rd4];
	add.s32 	%r6, %r38, -1;
	setp.lt.u32 	%p4, %r2, %r6;
	@%p4 bra 	$L__BB7_5;
	mul.hi.u32 	%r46, %r35, -1431655765;
	shr.u32 	%r62, %r46, 1;
	bra.uni 	$L__BB7_6;
$L__BB7_5:
	ld.global.u32 	%r62, [%rd4+4];
$L__BB7_6:
	add.s32 	%r10, %r62, -1;
	setp.gt.u32 	%p5, %r5, %r10;
	setp.lt.s32 	%p6, %r62, 1;
	mov.b32 	%r47, 0;
	or.pred  	%p7, %p5, %p6;
	mov.u32 	%r67, %r47;
	@%p7 bra 	$L__BB7_15;
	mov.u32 	%r63, %r10;
	mov.u32 	%r64, %r5;
$L__BB7_8:
	add.s32 	%r48, %r63, %r64;
	shr.u32 	%r13, %r48, 1;
	mul.wide.u32 	%rd25, %r13, 4;
	add.s64 	%rd26, %rd1, %rd25;
	ld.global.u32 	%r14, [%rd26];
	setp.le.u32 	%p8, %r4, %r14;
	@%p8 bra 	$L__BB7_11;
	setp.eq.s32 	%p11, %r13, %r10;
	mov.u32 	%r67, %r47;
	@%p11 bra 	$L__BB7_15;
	add.s32 	%r64, %r13, 1;
	bra.uni 	$L__BB7_14;
$L__BB7_11:
	setp.ge.u32 	%p9, %r4, %r14;
	mov.u32 	%r67, %r13;
	@%p9 bra 	$L__BB7_15;
	setp.eq.s32 	%p10, %r13, %r5;
	mov.u32 	%r67, %r47;
	@%p10 bra 	$L__BB7_15;
	add.s32 	%r63, %r13, -1;
$L__BB7_14:
	setp.le.u32 	%p12, %r64, %r63;
	setp.lt.u32 	%p13, %r63, 2147483647;
	and.pred  	%p14, %p12, %p13;
	mov.u32 	%r67, %r47;
	@%p14 bra 	$L__BB7_8;
$L__BB7_15:
	shl.b32 	%r52, %r3, 1;
	cvta.to.global.u64 	%rd27, %rd6;
	mul.wide.u32 	%rd28, %r52, 4;
	add.s64 	%rd5, %rd27, %rd28;
	st.global.u32 	[%rd5], %r67;
	ld.global.u32 	%r53, [%rd3];
	rem.u32 	%r20, %r53, %r39;
	add.s32 	%r54, %r2, 1;
	mul.wide.u32 	%rd29, %r54, 4;
	add.s64 	%rd30, %rd2, %rd29;
	ld.global.u32 	%r21, [%rd30];
	setp.lt.u32 	%p15, %r54, %r6;
	@%p15 bra 	$L__BB7_17;
	mul.hi.u32 	%r55, %r35, -1431655765;
	shr.u32 	%r68, %r55, 1;
	bra.uni 	$L__BB7_18;
$L__BB7_17:
	add.s32 	%r56, %r2, 2;
	mul.wide.u32 	%rd31, %r56, 4;
	add.s64 	%rd32, %rd2, %rd31;
	ld.global.u32 	%r68, [%rd32];
$L__BB7_18:
	add.s32 	%r25, %r68, -1;
	setp.gt.u32 	%p16, %r21, %r25;
	setp.lt.s32 	%p17, %r68, 1;
	mov.b32 	%r57, 0;
	or.pred  	%p18, %p16, %p17;
	mov.u32 	%r73, %r57;
	@%p18 bra 	$L__BB7_27;
	mov.u32 	%r69, %r25;
	mov.u32 	%r70, %r21;
$L__BB7_20:
	add.s32 	%r58, %r69, %r70;
	shr.u32 	%r28, %r58, 1;
	mul.wide.u32 	%rd33, %r28, 4;
	add.s64 	%rd34, %rd1, %rd33;
	ld.global.u32 	%r29, [%rd34];
	setp.le.u32 	%p19, %r20, %r29;
	@%p19 bra 	$L__BB7_23;
	setp.eq.s32 	%p22, %r28, %r25;
	mov.u32 	%r73, %r57;
	@%p22 bra 	$L__BB7_27;
	add.s32 	%r70, %r28, 1;
	bra.uni 	$L__BB7_26;
$L__BB7_23:
	setp.ge.u32 	%p20, %r20, %r29;
	mov.u32 	%r73, %r28;
	@%p20 bra 	$L__BB7_27;
	setp.eq.s32 	%p21, %r28, %r21;
	mov.u32 	%r73, %r57;
	@%p21 bra 	$L__BB7_27;
	add.s32 	%r69, %r28, -1;
$L__BB7_26:
	setp.le.u32 	%p23, %r70, %r69;
	setp.lt.u32 	%p24, %r69, 2147483647;
	and.pred  	%p25, %p23, %p24;
	mov.u32 	%r73, %r57;
	@%p25 bra 	$L__BB7_20;
$L__BB7_27:
	st.global.u32 	[%rd5+4], %r73;
$L__BB7_28:
	ret;

}
	// .globl	_Z14gpuColorFilterPjS_PhS0_jjjj
.visible .entry _Z14gpuColorFilterPjS_PhS0_jjjj(
	.param .u64 .ptr .align 1 _Z14gpuColorFilterPjS_PhS0_jjjj_param_0,
	.param .u64 .ptr .align 1 _Z14gpuColorFilterPjS_PhS0_jjjj_param_1,
	.param .u64 .ptr .align 1 _Z14gpuColorFilterPjS_PhS0_jjjj_param_2,
	.param .u64 .ptr .align 1 _Z14gpuColorFilterPjS_PhS0_jjjj_param_3,
	.param .u32 _Z14gpuColorFilterPjS_PhS0_jjjj_param_4,
	.param .u32 _Z14gpuColorFilterPjS_PhS0_jjjj_param_5,
	.param .u32 _Z14gpuColorFilterPjS_PhS0_jjjj_param_6,
	.param .u32 _Z14gpuColorFilterPjS_PhS0_jjjj_param_7
)
{
	.reg .pred 	%p<32>;
	.reg .b16 	%rs<5>;
	.reg .b32 	%r<226>;
	.reg .b64 	%rd<80>;

	ld.param.u64 	%rd7, [_Z14gpuColorFilterPjS_PhS0_jjjj_param_0];
	ld.param.u64 	%rd8, [_Z14gpuColorFilterPjS_PhS0_jjjj_param_1];
	ld.param.u64 	%rd6, [_Z14gpuColorFilterPjS_PhS0_jjjj_param_3];
	ld.param.u32 	%r95, [_Z14gpuColorFilterPjS_PhS0_jjjj_param_4];
	ld.param.u32 	%r96, [_Z14gpuColorFilterPjS_PhS0_jjjj_param_5];
	ld.param.u32 	%r97, [_Z14gpuColorFilterPjS_PhS0_jjjj_param_6];
	cvta.to.global.u64 	%rd1, %rd7;
	cvta.to.global.u64 	%rd2, %rd8;
	mov.u32 	%r1, %tid.x;
	mov.u32 	%r99, %ctaid.x;
	mov.u32 	%r100, %ntid.x;
	mul.lo.s32 	%r2, %r99, %r100;
	add.s32 	%r3, %r2, %r1;
	setp.ge.u32 	%p3, %r3, %r95;
	@%p3 bra 	$L__BB8_34;
	cvta.to.global.u64 	%rd9, %rd6;
	cvt.u64.u32 	%rd10, %r3;
	add.s64 	%rd3, %rd9, %rd10;
	mov.b16 	%rs1, 0;
	st.global.u8 	[%rd3], %rs1;
	setp.eq.s32 	%p4, %r97, 0;
	mov.b32 	%r218, 0;
	@%p4 bra 	$L__BB8_14;
	setp.lt.u32 	%p5, %r97, 16;
	mov.b32 	%r218, 0;
	mov.u32 	%r211, %r218;
	@%p5 bra 	$L__BB8_5;
	and.b32  	%r105, %r97, -16;
	neg.s32 	%r204, %r105;
	add.s32 	%r106, %r1, %r95;
	add.s32 	%r203, %r106, %r2;
	shl.b32 	%r107, %r95, 1;
	add.s32 	%r202, %r3, %r107;
	mad.lo.s32 	%r201, %r95, 3, %r3;
	shl.b32 	%r108, %r95, 2;
	add.s32 	%r200, %r3, %r108;
	mad.lo.s32 	%r199, %r95, 5, %r3;
	mad.lo.s32 	%r198, %r95, 6, %r3;
	mad.lo.s32 	%r197, %r95, 7, %r3;
	shl.b32 	%r109, %r95, 3;
	add.s32 	%r196, %r3, %r109;
	mad.lo.s32 	%r195, %r95, 9, %r3;
	mad.lo.s32 	%r194, %r95, 10, %r3;
	mad.lo.s32 	%r193, %r95, 11, %r3;
	mad.lo.s32 	%r192, %r95, 12, %r3;
	mad.lo.s32 	%r191, %r95, 13, %r3;
	mad.lo.s32 	%r190, %r95, 14, %r3;
	mad.lo.s32 	%r189, %r95, 15, %r3;
	mov.b32 	%r218, 0;
	mov.u32 	%r188, %r3;
$L__BB8_4:
	.pragma "nounroll";
	ld.param.u32 	%r184, [_Z14gpuColorFilterPjS_PhS0_jjjj_param_7];
	and.b32  	%r211, %r97, -16;
	mul.wide.u32 	%rd11, %r188, 4;
	add.s64 	%rd12, %rd1, %rd11;
	ld.global.u32 	%r110, [%rd12];
	mad.lo.s32 	%r111, %r218, %r184, %r110;
	mul.wide.u32 	%rd13, %r203, 4;
	add.s64 	%rd14, %rd1, %rd13;
	ld.global.u32 	%r112, [%rd14];
	mad.lo.s32 	%r113, %r111, %r184, %r112;
	mul.wide.u32 	%rd15, %r202, 4;
	add.s64 	%rd16, %rd1, %rd15;
	ld.global.u32 	%r114, [%rd16];
	mad.lo.s32 	%r115, %r113, %r184, %r114;
	mul.wide.u32 	%rd17, %r201, 4;
	add.s64 	%rd18, %rd1, %rd17;
	ld.global.u32 	%r116, [%rd18];
	mad.lo.s32 	%r117, %r115, %r184, %r116;
	mul.wide.u32 	%rd19, %r200, 4;
	add.s64 	%rd20, %rd1, %rd19;
	ld.global.u32 	%r118, [%rd20];
	mad.lo.s32 	%r119, %r117, %r184, %r118;
	mul.wide.u32 	%rd21, %r199, 4;
	add.s64 	%rd22, %rd1, %rd21;
	ld.global.u32 	%r120, [%rd22];
	mad.lo.s32 	%r121, %r119, %r184, %r120;
	mul.wide.u32 	%rd23, %r198, 4;
	add.s64 	%rd24, %rd1, %rd23;
	ld.global.u32 	%r122, [%rd24];
	mad.lo.s32 	%r123, %r121, %r184, %r122;
	mul.wide.u32 	%rd25, %r197, 4;
	add.s64 	%rd26, %rd1, %rd25;
	ld.global.u32 	%r124, [%rd26];
	mad.lo.s32 	%r125, %r123, %r184, %r124;
	mul.wide.u32 	%rd27, %r196, 4;
	add.s64 	%rd28, %rd1, %rd27;
	ld.global.u32 	%r126, [%rd28];
	mad.lo.s32 	%r127, %r125, %r184, %r126;
	mul.wide.u32 	%rd29, %r195, 4;
	add.s64 	%rd30, %rd1, %rd29;
	ld.global.u32 	%r128, [%rd30];
	mad.lo.s32 	%r129, %r127, %r184, %r128;
	mul.wide.u32 	%rd31, %r194, 4;
	add.s64 	%rd32, %rd1, %rd31;
	ld.global.u32 	%r130, [%rd32];
	mad.lo.s32 	%r131, %r129, %r184, %r130;
	mul.wide.u32 	%rd33, %r193, 4;
	add.s64 	%rd34, %rd1, %rd33;
	ld.global.u32 	%r132, [%rd34];
	mad.lo.s32 	%r133, %r131, %r184, %r132;
	mul.wide.u32 	%rd35, %r192, 4;
	add.s64 	%rd36, %rd1, %rd35;
	ld.global.u32 	%r134, [%rd36];
	mad.lo.s32 	%r135, %r133, %r184, %r134;
	mul.wide.u32 	%rd37, %r191, 4;
	add.s64 	%rd38, %rd1, %rd37;
	ld.global.u32 	%r136, [%rd38];
	mad.lo.s32 	%r137, %r135, %r184, %r136;
	mul.wide.u32 	%rd39, %r190, 4;
	add.s64 	%rd40, %rd1, %rd39;
	ld.global.u32 	%r138, [%rd40];
	mad.lo.s32 	%r139, %r137, %r184, %r138;
	mul.wide.u32 	%rd41, %r189, 4;
	add.s64 	%rd42, %rd1, %rd41;
	ld.global.u32 	%r140, [%rd42];
	mad.lo.s32 	%r218, %r139, %r184, %r140;
	add.s32 	%r204, %r204, 16;
	shl.b32 	%r141, %r95, 4;
	add.s32 	%r203, %r203, %r141;
	add.s32 	%r202, %r202, %r141;
	add.s32 	%r201, %r201, %r141;
	add.s32 	%r200, %r200, %r141;
	add.s32 	%r199, %r199, %r141;
	add.s32 	%r198, %r198, %r141;
	add.s32 	%r197, %r197, %r141;
	add.s32 	%r196, %r196, %r141;
	add.s32 	%r195, %r195, %r141;
	add.s32 	%r194, %r194, %r141;
	add.s32 	%r193, %r193, %r141;
	add.s32 	%r192, %r192, %r141;
	add.s32 	%r191, %r191, %r141;
	add.s32 	%r190, %r190, %r141;
	add.s32 	%r189, %r189, %r141;
	add.s32 	%r188, %r188, %r141;
	setp.ne.s32 	%p6, %r204, 0;
	@%p6 bra 	$L__BB8_4;
$L__BB8_5:
	and.b32  	%r60, %r97, 15;
	setp.eq.s32 	%p7, %r60, 0;
	@%p7 bra 	$L__BB8_14;
	and.b32  	%r61, %r97, 7;
	setp.lt.u32 	%p8, %r60, 8;
	@%p8 bra 	$L__BB8_8;
	ld.param.u32 	%r185, [_Z14gpuColorFilterPjS_PhS0_jjjj_param_7];
	mad.lo.s32 	%r143, %r211, %r95, %r3;
	mul.wide.u32 	%rd43, %r143, 4;
	add.s64 	%rd44, %rd1, %rd43;
	ld.global.u32 	%r144, [%rd44];
	mad.lo.s32 	%r145, %r218, %r185, %r144;
	add.s32 	%r146, %r143, %r95;
	mul.wide.u32 	%rd45, %r146, 4;
	add.s64 	%rd46, %rd1, %rd45;
	ld.global.u32 	%r147, [%rd46];
	mad.lo.s32 	%r148, %r145, %r185, %r147;
	add.s32 	%r149, %r146, %r95;
	mul.wide.u32 	%rd47, %r149, 4;
	add.s64 	%rd48, %rd1, %rd47;
	ld.global.u32 	%r150, [%rd48];
	mad.lo.s32 	%r151, %r148, %r185, %r150;
	add.s32 	%r152, %r149, %r95;
	mul.wide.u32 	%rd49, %r152, 4;
	add.s64 	%rd50, %rd1, %rd49;
	ld.global.u32 	%r153, [%rd50];
	mad.lo.s32 	%r154, %r151, %r185, %r153;
	add.s32 	%r155, %r152, %r95;
	mul.wide.u32 	%rd51, %r155, 4;
	add.s64 	%rd52, %rd1, %rd51;
	ld.global.u32 	%r156, [%rd52];
	mad.lo.s32 	%r157, %r154, %r185, %r156;
	add.s32 	%r158, %r155, %r95;
	mul.wide.u32 	%rd53, %r158, 4;
	add.s64 	%rd54, %rd1, %rd53;
	ld.global.u32 	%r159, [%rd54];
	mad.lo.s32 	%r160, %r157, %r185, %r159;
	add.s32 	%r161, %r158, %r95;
	mul.wide.u32 	%rd55, %r161, 4;
	add.s64 	%rd56, %rd1, %rd55;
	ld.global.u32 	%r162, [%rd56];
	mad.lo.s32 	%r163, %r160, %r185, %r162;
	add.s32 	%r164, %r161, %r95;
	mul.wide.u32 	%rd57, %r164, 4;
	add.s64 	%rd58, %rd1, %rd57;
	ld.global.u32 	%r165, [%rd58];
	mad.lo.s32 	%r218, %r163, %r185, %r165;
	add.s32 	%r211, %r211, 8;
$L__BB8_8:
	setp.eq.s32 	%p9, %r61, 0;
	@%p9 bra 	$L__BB8_14;
	and.b32  	%r67, %r97, 3;
	setp.lt.u32 	%p10, %r61, 4;
	@%p10 bra 	$L__BB8_11;
	ld.param.u32 	%r186, [_Z14gpuColorFilterPjS_PhS0_jjjj_param_7];
	mad.lo.s32 	%r167, %r211, %r95, %r3;
	mul.wide.u32 	%rd59, %r167, 4;
	add.s64 	%rd60, %rd1, %rd59;
	ld.global.u32 	%r168, [%rd60];
	mad.lo.s32 	%r169, %r218, %r186, %r168;
	add.s32 	%r170, %r167, %r95;
	mul.wide.u32 	%rd61, %r170, 4;
	add.s64 	%rd62, %rd1, %rd61;
	ld.global.u32 	%r171, [%rd62];
	mad.lo.s32 	%r172, %r169, %r186, %r171;
	add.s32 	%r173, %r170, %r95;
	mul.wide.u32 	%rd63, %r173, 4;
	add.s64 	%rd64, %rd1, %rd63;
	ld.global.u32 	%r174, [%rd64];
	mad.lo.s32 	%r175, %r172, %r186, %r174;
	add.s32 	%r176, %r173, %r95;
	mul.wide.u32 	%rd65, %r176, 4;
	add.s64 	%rd66, %rd1, %rd65;
	ld.global.u32 	%r177, [%rd66];
	mad.lo.s32 	%r218, %r175, %r186, %r177;
	add.s32 	%r211, %r211, 4;
$L__BB8_11:
	setp.eq.s32 	%p11, %r67, 0;
	@%p11 bra 	$L__BB8_14;
	mad.lo.s32 	%r216, %r211, %r95, %r3;
	neg.s32 	%r215, %r67;
$L__BB8_13:
	.pragma "nounroll";
	ld.param.u32 	%r187, [_Z14gpuColorFilterPjS_PhS0_jjjj_param_7];
	mul.wide.u32 	%rd67, %r216, 4;
	add.s64 	%rd68, %rd1, %rd67;
	ld.global.u32 	%r178, [%rd68];
	mad.lo.s32 	%r218, %r218, %r187, %r178;
	add.s32 	%r216, %r216, %r95;
	add.s32 	%r215, %r215, 1;
	setp.ne.s32 	%p12, %r215, 0;
	@%p12 bra 	$L__BB8_13;
$L__BB8_14:
	ld.param.u64 	%rd79, [_Z14gpuColorFilterPjS_PhS0_jjjj_param_2];
	cvta.to.global.u64 	%rd4, %rd79;
	setp.lt.u32 	%p13, %r96, 2;
	@%p13 bra 	$L__BB8_20;
	add.s32 	%r82, %r96, -1;
	setp.lt.s32 	%p15, %r96, 1;
	mov.pred 	%p31, -1;
	mov.b32 	%r224, 0;
	mov.u32 	%r223, %r82;
	mov.u32 	%r225, %r224;
	@%p15 bra 	$L__BB8_27;
	mov.b32 	%r84, 0;
	mov.u32 	%r223, %r82;
$L__BB8_17:
	add.s32 	%r85, %r223, %r84;
	shr.u32 	%r86, %r85, 1;
	mul.wide.u32 	%rd69, %r86, 4;
	add.s64 	%rd70, %rd2, %rd69;
	ld.global.u32 	%r87, [%rd70];
	setp.le.u32 	%p16, %r218, %r87;
	@%p16 bra 	$L__BB8_22;
	setp.eq.s32 	%p21, %r86, %r82;
	mov.u32 	%r224, %r96;
	mov.u32 	%r225, %r82;
	@%p21 bra 	$L__BB8_27;
	add.s32 	%r84, %r86, 1;
	bra.uni 	$L__BB8_25;
$L__BB8_20:
	ld.global.u32 	%r183, [%rd2];
	setp.ne.s32 	%p30, %r218, %r183;
	@%p30 bra 	$L__BB8_34;
	ld.global.u8 	%rs4, [%rd4];
	st.global.u8 	[%rd3], %rs4;
	bra.uni 	$L__BB8_34;
$L__BB8_22:
	setp.ge.u32 	%p17, %r218, %r87;
	@%p17 bra 	$L__BB8_26;
	setp.lt.u32 	%p19, %r85, 2;
	mov.u32 	%r224, %r96;
	mov.u32 	%r225, %r86;
	@%p19 bra 	$L__BB8_27;
	add.s32 	%r223, %r86, -1;
$L__BB8_25:
	setp.le.u32 	%p23, %r84, %r223;
	setp.lt.u32 	%p24, %r223, 2147483647;
	and.pred  	%p25, %p23, %p24;
	mov.u32 	%r224, %r84;
	mov.u32 	%r225, %r86;
	@%p25 bra 	$L__BB8_17;
	bra.uni 	$L__BB8_27;
$L__BB8_26:
	setp.eq.s32 	%p31, %r86, 2147483647;
	mov.u32 	%r224, %r84;
	mov.u32 	%r225, %r86;
$L__BB8_27:
	setp.gt.u32 	%p26, %r224, %r223;
	@%p26 bra 	$L__BB8_31;
	@%p31 bra 	$L__BB8_34;
	mul.wide.u32 	%rd71, %r225, 4;
	add.s64 	%rd72, %rd2, %rd71;
	ld.global.u32 	%r181, [%rd72];
	setp.ne.s32 	%p27, %r218, %r181;
	@%p27 bra 	$L__BB8_34;
	cvt.u64.u32 	%rd73, %r225;
	add.s64 	%rd74, %rd4, %rd73;
	ld.global.u8 	%rs2, [%rd74];
	st.global.u8 	[%rd3], %rs2;
	bra.uni 	$L__BB8_34;
$L__BB8_31:
	setp.ge.u32 	%p28, %r225, %r96;
	@%p28 bra 	$L__BB8_34;
	mul.wide.u32 	%rd75, %r225, 4;
	add.s64 	%rd76, %rd2, %rd75;
	ld.global.u32 	%r182, [%rd76];
	setp.ne.s32 	%p29, %r218, %r182;
	@%p29 bra 	$L__BB8_34;
	cvt.u64.u32 	%rd77, %r225;
	add.s64 	%rd78, %rd4, %rd77;
	ld.global.u8 	%rs3, [%rd78];
	st.global.u8 	[%rd3], %rs3;
$L__BB8_34:
	ret;

}
	// .globl	_Z14gpuColorBufferPjPhS_S_S0_S0_S0_jjjj
.visible .entry _Z14gpuColorBufferPjPhS_S_S0_S0_S0_jjjj(
	.param .u64 .ptr .align 1 _Z14gpuColorBufferPjPhS_S_S0_S0_S0_jjjj_param_0,
	.param .u64 .ptr .align 1 _Z14gpuColorBufferPjPhS_S_S0_S0_S0_jjjj_param_1,
	.param .u64 .ptr .align 1 _Z14gpuColorBufferPjPhS_S_S0_S0_S0_jjjj_param_2,
	.param .u64 .ptr .align 1 _Z14gpuColorBufferPjPhS_S_S0_S0_S0_jjjj_param_3,
	.param .u64 .ptr .align 1 _Z14gpuColorBufferPjPhS_S_S0_S0_S0_jjjj_param_4,
	.param .u64 .ptr .align 1 _Z14gpuColorBufferPjPhS_S_S0_S0_S0_jjjj_param_5,
	.param .u64 .ptr .align 1 _Z14gpuColorBufferPjPhS_S_S0_S0_S0_jjjj_param_6,
	.param .u32 _Z14gpuColorBufferPjPhS_S_S0_S0_S0_jjjj_param_7,
	.param .u32 _Z14gpuColorBufferPjPhS_S_S0_S0_S0_jjjj_param_8,
	.param .u32 _Z14gpuColorBufferPjPhS_S_S0_S0_S0_jjjj_param_9,
	.param .u32 _Z14gpuColorBufferPjPhS_S_S0_S0_S0_jjjj_param_10
)
{
	.reg .pred 	%p<17>;
	.reg .b16 	%rs<7>;
	.reg .b32 	%r<38>;
	.reg .b64 	%rd<31>;

	ld.param.u64 	%rd9, [_Z14gpuColorBufferPjPhS_S_S0_S0_S0_jjjj_param_0];
	ld.param.u64 	%rd10, [_Z14gpuColorBufferPjPhS_S_S0_S0_S0_jjjj_param_2];
	ld.param.u64 	%rd11, [_Z14gpuColorBufferPjPhS_S_S0_S0_S0_jjjj_param_3];
	ld.param.u64 	%rd12, [_Z14gpuColorBufferPjPhS_S_S0_S0_S0_jjjj_param_4];
	ld.param.u64 	%rd13, [_Z14gpuColorBufferPjPhS_S_S0_S0_S0_jjjj_param_5];
	ld.param.u64 	%rd14, [_Z14gpuColorBufferPjPhS_S_S0_S0_S0_jjjj_param_6];
	ld.param.u32 	%r19, [_Z14gpuColorBufferPjPhS_S_S0_S0_S0_jjjj_param_8];
	ld.param.u32 	%r20, [_Z14gpuColorBufferPjPhS_S_S0_S0_S0_jjjj_param_9];
	ld.param.u32 	%r21, [_Z14gpuColorBufferPjPhS_S_S0_S0_S0_jjjj_param_10];
	mov.u32 	%r22, %tid.x;
	mov.u32 	%r23, %ctaid.x;
	mov.u32 	%r24, %ntid.x;
	mad.lo.s32 	%r1, %r23, %r24, %r22;
	setp.ge.u32 	%p1, %r1, %r19;
	@%p1 bra 	$L__BB9_16;
	cvta.to.global.u64 	%rd15, %rd13;
	cvt.u64.u32 	%rd16, %r1;
	add.s64 	%rd17, %rd15, %rd16;
	ld.global.u8 	%rs1, [%rd17];
	setp.eq.s16 	%p2, %rs1, 0;
	setp.eq.s32 	%p3, %r20, 0;
	or.pred  	%p4, %p2, %p3;
	@%p4 bra 	$L__BB9_16;
	add.s16 	%rs2, %rs1, -1;
	add.s32 	%r2, %r20, -1;
	mul.hi.u32 	%r26, %r21, -1431655765;
	shr.u32 	%r3, %r26, 1;
	cvt.u32.u16 	%r27, %rs2;
	and.b32  	%r28, %r27, 255;
	mul.wide.u32 	%rd18, %r28, 4;
	cvta.to.global.u64 	%rd19, %rd12;
	add.s64 	%rd1, %rd19, %rd18;
	cvta.to.global.u64 	%rd2, %rd11;
	cvta.to.global.u64 	%rd3, %rd10;
	cvta.to.global.u64 	%rd4, %rd9;
	cvta.to.global.u64 	%rd5, %rd14;
	mov.b32 	%r32, 0;
$L__BB9_3:
	mad.lo.s32 	%r29, %r32, %r19, %r1;
	mul.wide.u32 	%rd20, %r29, 4;
	add.s64 	%rd21, %rd2, %rd20;
	ld.global.u32 	%r5, [%rd21];
	mul.wide.u32 	%rd22, %r32, 4;
	add.s64 	%rd6, %rd3, %rd22;
	ld.global.u32 	%r6, [%rd6];
	setp.ge.u32 	%p5, %r32, %r2;
	mov.u32 	%r33, %r3;
	@%p5 bra 	$L__BB9_5;
	ld.global.u32 	%r33, [%rd6+4];
$L__BB9_5:
	add.s32 	%r9, %r33, -1;
	setp.gt.u32 	%p6, %r6, %r9;
	setp.lt.s32 	%p7, %r33, 1;
	mov.b64 	%rd30, 0;
	or.pred  	%p8, %p6, %p7;
	@%p8 bra 	$L__BB9_15;
	mov.u32 	%r34, %r9;
	mov.u32 	%r35, %r6;
$L__BB9_7:
	add.s32 	%r30, %r34, %r35;
	shr.u32 	%r12, %r30, 1;
	mul.wide.u32 	%rd24, %r12, 4;
	add.s64 	%rd25, %rd4, %rd24;
	ld.global.u32 	%r13, [%rd25];
	setp.le.u32 	%p9, %r5, %r13;
	@%p9 bra 	$L__BB9_10;
	setp.eq.s32 	%p12, %r12, %r9;
	@%p12 bra 	$L__BB9_15;
	add.s32 	%r35, %r12, 1;
	bra.uni 	$L__BB9_13;
$L__BB9_10:
	setp.ge.u32 	%p10, %r5, %r13;
	@%p10 bra 	$L__BB9_14;
	setp.eq.s32 	%p11, %r12, %r6;
	@%p11 bra 	$L__BB9_15;
	add.s32 	%r34, %r12, -1;
$L__BB9_13:
	setp.le.u32 	%p13, %r35, %r34;
	setp.lt.u32 	%p14, %r34, 2147483647;
	and.pred  	%p15, %p13, %p14;
	@%p15 bra 	$L__BB9_7;
	bra.uni 	$L__BB9_15;
$L__BB9_14:
	shl.b32 	%r31, %r12, 2;
	cvt.u64.u32 	%rd30, %r31;
$L__BB9_15:
	ld.global.u8 	%rs3, [%rd1];
	add.s64 	%rd29, %rd5, %rd30;
	st.global.u8 	[%rd29], %rs3;
	ld.global.u8 	%rs4, [%rd1+1];
	st.global.u8 	[%rd29+1], %rs4;
	ld.global.u8 	%rs5, [%rd1+2];
	st.global.u8 	[%rd29+2], %rs5;
	ld.global.u8 	%rs6, [%rd1+3];
	st.global.u8 	[%rd29+3], %rs6;
	add.s32 	%r32, %r32, 1;
	setp.ne.s32 	%p16, %r32, %r20;
	@%p16 bra 	$L__BB9_3;
$L__BB9_16:
	ret;

}


// ===== COMPILED SASS (sm_100) =====

	.target	sm_100

	.elftype	@"ET_EXEC"


//--------------------- .note.nv.tkinfo           --------------------------
	.section	.note.nv.tkinfo,"",@"SHT_NOTE"
	.sectionflags	@"SHF_NOTE_NV_TKINFO"
	.tkinfo
        /*0018*/ 	.word	0x00000002
        /*0030*/ 	.string	""
        /*0030*/ 	.string	"ptxas"
        /*0030*/ 	.string	"Cuda compilation tools, release 13.0, V13.0.88"
        /*0030*/ 	.string	"Build cuda_13.0.r13.0/compiler.36424714_0"
        /*0030*/ 	.string	"-arch sm_100 -m 64 "



//--------------------- .note.nv.cuinfo           --------------------------
	.section	.note.nv.cuinfo,"",@"SHT_NOTE"
	.sectionflags	@"SHF_NOTE_NV_CUINFO"
        /*0018*/ 	.short	0x0002
        /*001a*/ 	.short	0x0064
        /*001c*/ 	.short	0x0082
	.zero		2


//--------------------- .nv.info                  --------------------------
	.section	.nv.info,"",@"SHT_CUDA_INFO"
	.align	4


	//----- nvinfo : EIATTR_REGCOUNT
	.align		4
        /*0000*/ 	.byte	0x04, 0x2f
        /*0002*/ 	.short	(.L_1 - .L_0)
	.align		4
.L_0:
        /*0004*/ 	.word	index@(_Z15gpu_dummyValuesPhPjS0_S0_S0_S0_jjjj)
        /*0008*/ 	.word	0x0000001c


	//----- nvinfo : EIATTR_FRAME_SIZE
	.align		4
.L_1:
        /*000c*/ 	.byte	0x04, 0x11
        /*000e*/ 	.short	(.L_3 - .L_2)
	.align		4
.L_2:
        /*0010*/ 	.word	index@(_Z15gpu_dummyValuesPhPjS0_S0_S0_S0_jjjj)
        /*0014*/ 	.word	0x00000000


	//----- nvinfo : EIATTR_REGCOUNT
	.align		4
.L_3:
        /*0018*/ 	.byte	0x04, 0x2f
        /*001a*/ 	.short	(.L_5 - .L_4)
	.align		4
.L_4:
        /*001c*/ 	.word	index@(_Z19gpu_minusDummyValuePjPhj)
        /*0020*/ 	.word	0x0000000c


	//----- nvinfo : EIATTR_FRAME_SIZE
	.align		4
.L_5:
        /*0024*/ 	.byte	0x04, 0x11
        /*0026*/ 	.short	(.L_7 - .L_6)
	.align		4
.L_6:
        /*0028*/ 	.word	index@(_Z19gpu_minusDummyValuePjPhj)
        /*002c*/ 	.word	0x00000000


	//----- nvinfo : EIATTR_REGCOUNT
	.align		4
.L_7:
        /*0030*/ 	.byte	0x04, 0x2f
        /*0032*/ 	.short	(.L_9 - .L_8)
	.align		4
.L_8:
        /*0034*/ 	.word	index@(_Z16gpu_compactValuePhPjS0_S0_S0_S_S0_S0_S0_jjjj)
        /*0038*/ 	.word	0x00000020


	//----- nvinfo : EIATTR_FRAME_SIZE
	.align		4
.L_9:
        /*003c*/ 	.byte	0x04, 0x11
        /*003e*/ 	.short	(.L_11 - .L_10)
	.align		4
.L_10:
        /*0040*/ 	.word	index@(_Z16gpu_compactValuePhPjS0_S0_S0_S_S0_S0_S0_jjjj)
        /*0044*/ 	.word	0x00000000


	//----- nvinfo : EIATTR_REGCOUNT
	.align		4
.L_11:
        /*0048*/ 	.byte	0x04, 0x2f
        /*004a*/ 	.short	(.L_13 - .L_12)
	.align		4
.L_12:
        /*004c*/ 	.word	index@(_Z14gpu_vertexBoolPjPhjj)
        /*0050*/ 	.word	0x0000000c


	//----- nvinfo : EIATTR_FRAME_SIZE
	.align		4
.L_13:
        /*0054*/ 	.byte	0x04, 0x11
        /*0056*/ 	.short	(.L_15 - .L_14)
	.align		4
.L_14:
        /*0058*/ 	.word	index@(_Z14gpu_vertexBoolPjPhjj)
        /*005c*/ 	.word	0x00000000


	//----- nvinfo : EIATTR_REGCOUNT
	.align		4
.L_15:
        /*0060*/ 	.byte	0x04, 0x2f
        /*0062*/ 	.short	(.L_17 - .L_16)
	.align		4
.L_16:
        /*0064*/ 	.word	index@(_Z24gpu_generateVertexBufferPhPjS0_S0_S0_S0_S0_Pfjjj)
        /*0068*/ 	.word	0x00000018


	//----- nvinfo : EIATTR_FRAME_SIZE
	.align		4
.L_17:
        /*006c*/ 	.byte	0x04, 0x11
        /*006e*/ 	.short	(.L_19 - .L_18)
	.align		4
.L_18:
        /*0070*/ 	.word	index@($__internal_0_$__cuda_sm3x_div_rn_noftz_f32_slowpath)
        /*0074*/ 	.word	0x00000000


	//----- nvinfo : EIATTR_FRAME_SIZE
	.align		4
.L_19:
        /*0078*/ 	.byte	0x04, 0x11
        /*007a*/ 	.short	(.L_21 - .L_20)
	.align		4
.L_20:
        /*007c*/ 	.word	index@(_Z24gpu_generateVertexBufferPhPjS0_S0_S0_S0_S0_Pfjjj)
        /*0080*/ 	.word	0x00000000


	//----- nvinfo : EIATTR_REGCOUNT
	.align		4
.L_21:
        /*0084*/ 	.byte	0x04, 0x2f
        /*0086*/ 	.short	(.L_23 - .L_22)
	.align		4
.L_22:
        /*0088*/ 	.word	index@(_Z18gpu_edgeDummyValuePjS_jjjj)
        /*008c*/ 	.word	0x0000000c


	//----- nvinfo : EIATTR_FRAME_SIZE
	.align		4
.L_23:
        /*0090*/ 	.byte	0x04, 0x11
        /*0092*/ 	.short	(.L_25 - .L_24)
	.align		4
.L_24:
        /*0094*/ 	.word	index@(_Z18gpu_edgeDummyValuePjS_jjjj)
        /*0098*/ 	.word	0x00000000


	//----- nvinfo : EIATTR_REGCOUNT
	.align		4
.L_25:
        /*009c*/ 	.byte	0x04, 0x2f
        /*009e*/ 	.short	(.L_27 - .L_26)
	.align		4
.L_26:
        /*00a0*/ 	.word	index@(_Z12gpu_edgeBoolPjPhjj)
        /*00a4*/ 	.word	0x0000000c


	//----- nvinfo : EIATTR_FRAME_SIZE
	.align		4
.L_27:
        /*00a8*/ 	.byte	0x04, 0x11
        /*00aa*/ 	.short	(.L_29 - .L_28)
	.align		4
.L_28:
        /*00ac*/ 	.word	index@(_Z12gpu_edgeBoolPjPhjj)
        /*00b0*/ 	.word	0x00000000


	//----- nvinfo : EIATTR_REGCOUNT
	.align		4
.L_29:
        /*00b4*/ 	.byte	0x04, 0x2f
        /*00b6*/ 	.short	(.L_31 - .L_30)
	.align		4
.L_30:
        /*00b8*/ 	.word	index@(_Z22gpu_generateEdgeBufferPjS_S_PhS_S_S_jjjjjj)
        /*00bc*/ 	.word	0x00000012


	//----- nvinfo : EIATTR_FRAME_SIZE
	.align		4
.L_31:
        /*00c0*/ 	.byte	0x04, 0x11
        /*00c2*/ 	.short	(.L_33 - .L_32)
	.align		4
.L_32:
        /*00c4*/ 	.word	index@(_Z22gpu_generateEdgeBufferPjS_S_PhS_S_S_jjjjjj)
        /*00c8*/ 	.word	0x00000000


	//----- nvinfo : EIATTR_REGCOUNT
	.align		4
.L_33:
        /*00cc*/ 	.byte	0x04, 0x2f
        /*00ce*/ 	.short	(.L_35 - .L_34)
	.align		4
.L_34:
        /*00d0*/ 	.word	index@(_Z14gpuColorFilterPjS_PhS0_jjjj)
        /*00d4*/ 	.word	0x00000020


	//----- nvinfo : EIATTR_FRAME_SIZE
	.align		4
.L_35:
        /*00d8*/ 	.byte	0x04, 0x11
        /*00da*/ 	.short	(.L_37 - .L_36)
	.align		4
.L_36:
        /*00dc*/ 	.word	index@(_Z14gpuColorFilterPjS_PhS0_jjjj)
        /*00e0*/ 	.word	0x00000000


	//----- nvinfo : EIATTR_REGCOUNT
	.align		4
.L_37:
        /*00e4*/ 	.byte	0x04, 0x2f
        /*00e6*/ 	.short	(.L_39 - .L_38)
	.align		4
.L_38:
        /*00e8*/ 	.word	index@(_Z14gpuColorBufferPjPhS_S_S0_S0_S0_jjjj)
        /*00ec*/ 	.word	0x00000014


	//----- nvinfo : EIATTR_FRAME_SIZE
	.align		4
.L_39:
        /*00f0*/ 	.byte	0x04, 0x11
        /*00f2*/ 	.short	(.L_41 - .L_40)
	.align		4
.L_40:
        /*00f4*/ 	.word	index@(_Z14gpuColorBufferPjPhS_S_S0_S0_S0_jjjj)
        /*00f8*/ 	.word	0x00000000


	//----- nvinfo : EIATTR_MIN_STACK_SIZE
	.align		4
.L_41:
        /*00fc*/ 	.byte	0x04, 0x12
        /*00fe*/ 	.short	(.L_43 - .L_42)
	.align		4
.L_42:
        /*0100*/ 	.word	index@(_Z14gpuColorBufferPjPhS_S_S0_S0_S0_jjjj)
        /*0104*/ 	.word	0x00000000


	//----- nvinfo : EIATTR_MIN_STACK_SIZE
	.align		4
.L_43:
        /*0108*/ 	.byte	0x04, 0x12
        /*010a*/ 	.short	(.L_45 - .L_44)
	.align		4
.L_44:
        /*010c*/ 	.word	index@(_Z14gpuColorFilterPjS_PhS0_jjjj)
        /*0110*/ 	.word	0x00000000


	//----- nvinfo : EIATTR_MIN_STACK_SIZE
	.align		4
.L_45:
        /*0114*/ 	.byte	0x04, 0x12
        /*0116*/ 	.short	(.L_47 - .L_46)
	.align		4
.L_46:
        /*0118*/ 	.word	index@(_Z22gpu_generateEdgeBufferPjS_S_PhS_S_S_jjjjjj)
        /*011c*/ 	.word	0x00000000


	//----- nvinfo : EIATTR_MIN_STACK_SIZE
	.align		4
.L_47:
        /*0120*/ 	.byte	0x04, 0x12
        /*0122*/ 	.short	(.L_49 - .L_48)
	.align		4
.L_48:
        /*0124*/ 	.word	index@(_Z12gpu_edgeBoolPjPhjj)
        /*0128*/ 	.word	0x00000000


	//----- nvinfo : EIATTR_MIN_STACK_SIZE
	.align		4
.L_49:
        /*012c*/ 	.byte	0x04, 0x12
        /*012e*/ 	.short	(.L_51 - .L_50)
	.align		4
.L_50:
        /*0130*/ 	.word	index@(_Z18gpu_edgeDummyValuePjS_jjjj)
        /*0134*/ 	.word	0x00000000


	//----- nvinfo : EIATTR_MIN_STACK_SIZE
	.align		4
.L_51:
        /*0138*/ 	.byte	0x04, 0x12
        /*013a*/ 	.short	(.L_53 - .L_52)
	.align		4
.L_52:
        /*013c*/ 	.word	index@(_Z24gpu_generateVertexBufferPhPjS0_S0_S0_S0_S0_Pfjjj)
        /*0140*/ 	.word	0x00000000


	//----- nvinfo : EIATTR_MIN_STACK_SIZE
	.align		4
.L_53:
        /*0144*/ 	.byte	0x04, 0x12
        /*0146*/ 	.short	(.L_55 - .L_54)
	.align		4
.L_54:
        /*0148*/ 	.word	index@(_Z14gpu_vertexBoolPjPhjj)
        /*014c*/ 	.word	0x00000000


	//----- nvinfo : EIATTR_MIN_STACK_SIZE
	.align		4
.L_55:
        /*0150*/ 	.byte	0x04, 0x12
        /*0152*/ 	.short	(.L_57 - .L_56)
	.align		4
.L_56:
        /*0154*/ 	.word	index@(_Z16gpu_compactValuePhPjS0_S0_S0_S_S0_S0_S0_jjjj)
        /*0158*/ 	.word	0x00000000


	//----- nvinfo : EIATTR_MIN_STACK_SIZE
	.align		4
.L_57:
        /*015c*/ 	.byte	0x04, 0x12
        /*015e*/ 	.short	(.L_59 - .L_58)
	.align		4
.L_58:
        /*0160*/ 	.word	index@(_Z19gpu_minusDummyValuePjPhj)
        /*0164*/ 	.word	0x00000000


	//----- nvinfo : EIATTR_MIN_STACK_SIZE
	.align		4
.L_59:
        /*0168*/ 	.byte	0x04, 0x12
        /*016a*/ 	.short	(.L_61 - .L_60)
	.align		4
.L_60:
        /*016c*/ 	.word	index@(_Z15gpu_dummyValuesPhPjS0_S0_S0_S0_jjjj)
        /*0170*/ 	.word	0x00000000
.L_61:


//--------------------- .nv.compat                --------------------------
	.section	.nv.compat,"",@"SHT_CUDA_COMPAT_INFO"
	.align	4
        /*0000*/ 	.byte	0x02, 0x09, 0x00, 0x00, 0x02, 0x02, 0x01, 0x00, 0x02, 0x05, 0x05, 0x00, 0x03, 0x07, 0x01, 0x01
        /*0010*/ 	.byte	0x02, 0x03, 0x00, 0x00, 0x02, 0x06, 0x01, 0x00, 0x04, 0x0b, 0x08, 0x00, 0x01, 0x00, 0x00, 0x00
        /*0020*/ 	.byte	0x00, 0x00, 0x00, 0x00


//--------------------- .nv.info._Z14gpuColorBufferPjPhS_S_S0_S0_S0_jjjj --------------------------
	.section	.nv.info._Z14gpuColorBufferPjPhS_S_S0_S0_S0_jjjj,"",@"SHT_CUDA_INFO"
	.sectionflags	@""
	.align	4


	//----- nvinfo : EIATTR_CUDA_API_VERSION
	.align		4
        /*0000*/ 	.byte	0x04, 0x37
        /*0002*/ 	.short	(.L_63 - .L_62)
.L_62:
        /*0004*/ 	.word	0x00000082


	//----- nvinfo : EIATTR_KPARAM_INFO
	.align		4
.L_63:
        /*0008*/ 	.byte	0x04, 0x17
        /*000a*/ 	.short	(.L_65 - .L_64)
.L_64:
        /*000c*/ 	.word	0x00000000
        /*0010*/ 	.short	0x000a
        /*0012*/ 	.short	0x0044
        /*0014*/ 	.byte	0x00, 0xf0, 0x11, 0x00


	//----- nvinfo : EIATTR_KPARAM_INFO
	.align		4
.L_65:
        /*0018*/ 	.byte	0x04, 0x17
        /*001a*/ 	.short	(.L_67 - .L_66)
.L_66:
        /*001c*/ 	.word	0x00000000
        /*0020*/ 	.short	0x0009
        /*0022*/ 	.short	0x0040
        /*0024*/ 	.byte	0x00, 0xf0, 0x11, 0x00


	//----- nvinfo : EIATTR_KPARAM_INFO
	.align		4
.L_67:
        /*0028*/ 	.byte	0x04, 0x17
        /*002a*/ 	.short	(.L_69 - .L_68)
.L_68:
        /*002c*/ 	.word	0x00000000
        /*0030*/ 	.short	0x0008
        /*0032*/ 	.short	0x003c
        /*0034*/ 	.byte	0x00, 0xf0, 0x11, 0x00


	//----- nvinfo : EIATTR_KPARAM_INFO
	.align		4
.L_69:
        /*0038*/ 	.byte	0x04, 0x17
        /*003a*/ 	.short	(.L_71 - .L_70)
.L_70:
        /*003c*/ 	.word	0x00000000
        /*0040*/ 	.short	0x0007
        /*0042*/ 	.short	0x0038
        /*0044*/ 	.byte	0x00, 0xf0, 0x11, 0x00


	//----- nvinfo : EIATTR_KPARAM_INFO
	.align		4
.L_71:
        /*0048*/ 	.byte	0x04, 0x17
        /*004a*/ 	.short	(.L_73 - .L_72)
.L_72:
        /*004c*/ 	.word	0x00000000
        /*0050*/ 	.short	0x0006
        /*0052*/ 	.short	0x0030
        /*0054*/ 	.byte	0x00, 0xf5, 0x21, 0x00


	//----- nvinfo : EIATTR_KPARAM_INFO
	.align		4
.L_73:
        /*0058*/ 	.byte	0x04, 0x17
        /*005a*/ 	.short	(.L_75 - .L_74)
.L_74:
        /*005c*/ 	.word	0x00000000
        /*0060*/ 	.short	0x0005
        /*0062*/ 	.short	0x0028
        /*0064*/ 	.byte	0x00, 0xf5, 0x21, 0x00


	//----- nvinfo : EIATTR_KPARAM_INFO
	.align		4
.L_75:
        /*0068*/ 	.byte	0x04, 0x17
        /*006a*/ 	.short	(.L_77 - .L_76)
.L_76:
        /*006c*/ 	.word	0x00000000
        /*0070*/ 	.short	0x0004
        /*0072*/ 	.short	0x0020
        /*0074*/ 	.byte	0x00, 0xf5, 0x21, 0x00


	//----- nvinfo : EIATTR_KPARAM_INFO
	.align		4
.L_77:
        /*0078*/ 	.byte	0x04, 0x17
        /*007a*/ 	.short	(.L_79 - .L_78)
.L_78:
        /*007c*/ 	.word	0x00000000
        /*0080*/ 	.short	0x0003
        /*0082*/ 	.short	0x0018
        /*0084*/ 	.byte	0x00, 0xf5, 0x21, 0x00


	//----- nvinfo : EIATTR_KPARAM_INFO
	.align		4
.L_79:
        /*0088*/ 	.byte	0x04, 0x17
        /*008a*/ 	.short	(.L_81 - .L_80)
.L_80:
        /*008c*/ 	.word	0x00000000
        /*0090*/ 	.short	0x0002
        /*0092*/ 	.short	0x0010
        /*0094*/ 	.byte	0x00, 0xf5, 0x21, 0x00


	//----- nvinfo : EIATTR_KPARAM_INFO
	.align		4
.L_81:
        /*0098*/ 	.byte	0x04, 0x17
        /*009a*/ 	.short	(.L_83 - .L_82)
.L_82:
        /*009c*/ 	.word	0x00000000
        /*00a0*/ 	.short	0x0001
        /*00a2*/ 	.short	0x0008
        /*00a4*/ 	.byte	0x00, 0xf5, 0x21, 0x00


	//----- nvinfo : EIATTR_KPARAM_INFO
	.align		4
.L_83:
        /*00a8*/ 	.byte	0x04, 0x17
        /*00aa*/ 	.short	(.L_85 - .L_84)
.L_84:
        /*00ac*/ 	.word	0x00000000
        /*00b0*/ 	.short	0x0000
        /*00b2*/ 	.short	0x0000
        /*00b4*/ 	.byte	0x00, 0xf5, 0x21, 0x00


	//----- nvinfo : EIATTR_SPARSE_MMA_MASK
	.align		4
.L_85:
        /*00b8*/ 	.byte	0x03, 0x50
        /*00ba*/ 	.short	0x0000


	//----- nvinfo : EIATTR_MAXREG_COUNT
	.align		4
        /*00bc*/ 	.byte	0x03, 0x1b
        /*00be*/ 	.short	0x00ff


	//----- nvinfo : EIATTR_MERCURY_ISA_VERSION
	.align		4
        /*00c0*/ 	.byte	0x03, 0x5f
        /*00c2*/ 	.short	0x0101


	//----- nvinfo : EIATTR_VRC_CTA_INIT_COUNT
	.align		4
        /*00c4*/ 	.byte	0x02, 0x4a
	.zero		1
	.zero		1


	//----- nvinfo : EIATTR_EXIT_INSTR_OFFSETS
	.align		4
        /*00c8*/ 	.byte	0x04, 0x1c
        /*00ca*/ 	.short	(.L_87 - .L_86)


	//   ....[0]....
.L_86:
        /*00cc*/ 	.word	0x00000070


	//   ....[1]....
        /*00d0*/ 	.word	0x00000100


	//   ....[2]....
        /*00d4*/ 	.word	0x00000580


	//----- nvinfo : EIATTR_CRS_STACK_SIZE
	.align		4
.L_87:
        /*00d8*/ 	.byte	0x04, 0x1e
        /*00da*/ 	.short	(.L_89 - .L_88)
.L_88:
        /*00dc*/ 	.word	0x00000000


	//----- nvinfo : EIATTR_CBANK_PARAM_SIZE
	.align		4
.L_89:
        /*00e0*/ 	.byte	0x03, 0x19
        /*00e2*/ 	.short	0x0048


	//----- nvinfo : EIATTR_PARAM_CBANK
	.align		4
        /*00e4*/ 	.byte	0x04, 0x0a
        /*00e6*/ 	.short	(.L_91 - .L_90)
	.align		4
.L_90:
        /*00e8*/ 	.word	index@(.nv.constant0._Z14gpuColorBufferPjPhS_S_S0_S0_S0_jjjj)
        /*00ec*/ 	.short	0x0380
        /*00ee*/ 	.short	0x0048


	//----- nvinfo : EIATTR_SW_WAR
	.align		4
.L_91:
        /*00f0*/ 	.byte	0x04, 0x36
        /*00f2*/ 	.short	(.L_93 - .L_92)
.L_92:
        /*00f4*/ 	.word	0x00000008
.L_93:


//--------------------- .nv.info._Z14gpuColorFilterPjS_PhS0_jjjj --------------------------
	.section	.nv.info._Z14gpuColorFilterPjS_PhS0_jjjj,"",@"SHT_CUDA_INFO"
	.sectionflags	@""
	.align	4


	//----- nvinfo : EIATTR_CUDA_API_VERSION
	.align		4
        /*0000*/ 	.byte	0x04, 0x37
        /*0002*/ 	.short	(.L_95 - .L_94)
.L_94:
        /*0004*/ 	.word	0x00000082


	//----- nvinfo : EIATTR_KPARAM_INFO
	.align		4
.L_95:
        /*0008*/ 	.byte	0x04, 0x17
        /*000a*/ 	.short	(.L_97 - .L_96)
.L_96:
        /*000c*/ 	.word	0x00000000
        /*0010*/ 	.short	0x0007
        /*0012*/ 	.short	0x002c
        /*0014*/ 	.byte	0x00, 0xf0, 0x11, 0x00


	//----- nvinfo : EIATTR_KPARAM_INFO
	.align		4
.L_97:
        /*0018*/ 	.byte	0x04, 0x17
        /*001a*/ 	.short	(.L_99 - .L_98)
.L_98:
        /*001c*/ 	.word	0x00000000
        /*0020*/ 	.short	0x0006
        /*0022*/ 	.short	0x0028
        /*0024*/ 	.byte	0x00, 0xf0, 0x11, 0x00


	//----- nvinfo : EIATTR_KPARAM_INFO
	.align		4
.L_99:
        /*0028*/ 	.byte	0x04, 0x17
        /*002a*/ 	.short	(.L_101 - .L_100)
.L_100:
        /*002c*/ 	.word	0x00000000
        /*0030*/ 	.short	0x0005
        /*0032*/ 	.short	0x0024
        /*0034*/ 	.byte	0x00, 0xf0, 0x11, 0x00


	//----- nvinfo : EIATTR_KPARAM_INFO
	.align		4
.L_101:
        /*0038*/ 	.byte	0x04, 0x17
        /*003a*/ 	.short	(.L_103 - .L_102)
.L_102:
        /*003c*/ 	.word	0x00000000
        /*0040*/ 	.short	0x0004
        /*0042*/ 	.short	0x0020
        /*0044*/ 	.byte	0x00, 0xf0, 0x11, 0x00


	//----- nvinfo : EIATTR_KPARAM_INFO
	.align		4
.L_103:
        /*0048*/ 	.byte	0x04, 0x17
        /*004a*/ 	.short	(.L_105 - .L_104)
.L_104:
        /*004c*/ 	.word	0x00000000
        /*0050*/ 	.short	0x0003
        /*0052*/ 	.short	0x0018
        /*0054*/ 	.byte	0x00, 0xf5, 0x21, 0x00


	//----- nvinfo : EIATTR_KPARAM_INFO
	.align		4
.L_105:
        /*0058*/ 	.byte	0x04, 0x17
        /*005a*/ 	.short	(.L_107 - .L_106)
.L_106:
        /*005c*/ 	.word	0x00000000
        /*0060*/ 	.short	0x0002
        /*0062*/ 	.short	0x0010
        /*0064*/ 	.byte	0x00, 0xf5, 0x21, 0x00


	//----- nvinfo : EIATTR_KPARAM_INFO
	.align		4
.L_107:
        /*0068*/ 	.byte	0x04, 0x17
        /*006a*/ 	.short	(.L_109 - .L_108)
.L_108:
        /*006c*/ 	.word	0x00000000
        /*0070*/ 	.short	0x0001
        /*0072*/ 	.short	0x0008
        /*0074*/ 	.byte	0x00, 0xf5, 0x21, 0x00


	//----- nvinfo : EIATTR_KPARAM_INFO
	.align		4
.L_109:
        /*0078*/ 	.byte	0x04, 0x17
        /*007a*/ 	.short	(.L_111 - .L_110)
.L_110:
        /*007c*/ 	.word	0x00000000
        /*0080*/ 	.short	0x0000
        /*0082*/ 	.short	0x0000
        /*0084*/ 	.byte	0x00, 0xf5, 0x21, 0x00


	//----- nvinfo : EIATTR_SPARSE_MMA_MASK
	.align		4
.L_111:
        /*0088*/ 	.byte	0x03, 0x50
        /*008a*/ 	.short	0x0000


	//----- nvinfo : EIATTR_MAXREG_COUNT
	.align		4
        /*008c*/ 	.byte	0x03, 0x1b
        /*008e*/ 	.short	0x00ff


	//----- nvinfo : EIATTR_MERCURY_ISA_VERSION
	.align		4
        /*0090*/ 	.byte	0x03, 0x5f
        /*0092*/ 	.short	0x0101


	//----- nvinfo : EIATTR_VRC_CTA_INIT_COUNT
	.align		4
        /*0094*/ 	.byte	0x02, 0x4a
	.zero		1
	.zero		1


	//----- nvinfo : EIATTR_EXIT_INSTR_OFFSETS
	.align		4
        /*0098*/ 	.byte	0x04, 0x1c
        /*009a*/ 	.short	(.L_113 - .L_112)


	//   ....[0]....
.L_112:
        /*009c*/ 	.word	0x00000080


	//   ....[1]....
        /*00a0*/ 	.word	0x00000ef0


	//   ....[2]....
        /*00a4*/ 	.word	0x00000f40


	//   ....[3]....
        /*00a8*/ 	.word	0x00000fa0


	//   ....[4]....
        /*00ac*/ 	.word	0x00000fd0


	//   ....[5]....
        /*00b0*/ 	.word	0x00001020


	//   ....[6]....
        /*00b4*/ 	.word	0x00001080


	//   ....[7]....
        /*00b8*/ 	.word	0x000010c0


	//   ....[8]....
        /*00bc*/ 	.word	0x00001100


	//----- nvinfo : EIATTR_CRS_STACK_SIZE
	.align		4
.L_113:
        /*00c0*/ 	.byte	0x04, 0x1e
        /*00c2*/ 	.short	(.L_115 - .L_114)
.L_114:
        /*00c4*/ 	.word	0x00000000


	//----- nvinfo : EIATTR_CBANK_PARAM_SIZE
	.align		4
.L_115:
        /*00c8*/ 	.byte	0x03, 0x19
        /*00ca*/ 	.short	0x0030


	//----- nvinfo : EIATTR_PARAM_CBANK
	.align		4
        /*00cc*/ 	.byte	0x04, 0x0a
        /*00ce*/ 	.short	(.L_117 - .L_116)
	.align		4
.L_116:
        /*00d0*/ 	.word	index@(.nv.constant0._Z14gpuColorFilterPjS_PhS0_jjjj)
        /*00d4*/ 	.short	0x0380
        /*00d6*/ 	.short	0x0030


	//----- nvinfo : EIATTR_SW_WAR
	.align		4
.L_117:
        /*00d8*/ 	.byte	0x04, 0x36
        /*00da*/ 	.short	(.L_119 - .L_118)
.L_118:
        /*00dc*/ 	.word	0x00000008
.L_119:


//--------------------- .nv.info._Z22gpu_generateEdgeBufferPjS_S_PhS_S_S_jjjjjj --------------------------
	.section	.nv.info._Z22gpu_generateEdgeBufferPjS_S_PhS_S_S_jjjjjj,"",@"SHT_CUDA_INFO"
	.sectionflags	@""
	.align	4


	//----- nvinfo : EIATTR_CUDA_API_VERSION
	.align		4
        /*0000*/ 	.byte	0x04, 0x37
        /*0002*/ 	.short	(.L_121 - .L_120)
.L_120:
        /*0004*/ 	.word	0x00000082


	//----- nvinfo : EIATTR_KPARAM_INFO
	.align		4
.L_121:
        /*0008*/ 	.byte	0x04, 0x17
        /*000a*/ 	.short	(.L_123 - .L_122)
.L_122:
        /*000c*/ 	.word	0x00000000
        /*0010*/ 	.short	0x000c
        /*0012*/ 	.short	0x004c
        /*0014*/ 	.byte	0x00, 0xf0, 0x11, 0x00


	//----- nvinfo : EIATTR_KPARAM_INFO
	.align		4
.L_123:
        /*0018*/ 	.byte	0x04, 0x17
        /*001a*/ 	.short	(.L_125 - .L_124)
.L_124:
        /*001c*/ 	.word	0x00000000
        /*0020*/ 	.short	0x000b
        /*0022*/ 	.short	0x0048
        /*0024*/ 	.byte	0x00, 0xf0, 0x11, 0x00


	//----- nvinfo : EIATTR_KPARAM_INFO
	.align		4
.L_125:
        /*0028*/ 	.byte	0x04, 0x17
        /*002a*/ 	.short	(.L_127 - .L_126)
.L_126:
        /*002c*/ 	.word	0x00000000
        /*0030*/ 	.short	0x000a
        /*0032*/ 	.short	0x0044
        /*0034*/ 	.byte	0x00, 0xf0, 0x11, 0x00


	//----- nvinfo : EIATTR_KPARAM_INFO
	.align		4
.L_127:
        /*0038*/ 	.byte	0x04, 0x17
        /*003a*/ 	.short	(.L_129 - .L_128)
.L_128:
        /*003c*/ 	.word	0x00000000
        /*0040*/ 	.short	0x0009
        /*0042*/ 	.short	0x0040
        /*0044*/ 	.byte	0x00, 0xf0, 0x11, 0x00


	//----- nvinfo : EIATTR_KPARAM_INFO
	.align		4
.L_129:
        /*0048*/ 	.byte	0x04, 0x17
        /*004a*/ 	.short	(.L_131 - .L_130)
.L_130:
        /*004c*/ 	.word	0x00000000
        /*0050*/ 	.short	0x0008
        /*0052*/ 	.short	0x003c
        /*0054*/ 	.byte	0x00, 0xf0, 0x11, 0x00


	//----- nvinfo : EIATTR_KPARAM_INFO
	.align		4
.L_131:
        /*0058*/ 	.byte	0x04, 0x17
        /*005a*/ 	.short	(.L_133 - .L_132)
.L_132:
        /*005c*/ 	.word	0x00000000
        /*0060*/ 	.short	0x0007
        /*0062*/ 	.short	0x0038
        /*0064*/ 	.byte	0x00, 0xf0, 0x11, 0x00


	//----- nvinfo : EIATTR_KPARAM_INFO
	.align		4
.L_133:
        /*0068*/ 	.byte	0x04, 0x17
        /*006a*/ 	.short	(.L_135 - .L_134)
.L_134:
        /*006c*/ 	.word	0x00000000
        /*0070*/ 	.short	0x0006
        /*0072*/ 	.short	0x0030
        /*0074*/ 	.byte	0x00, 0xf5, 0x21, 0x00


	//----- nvinfo : EIATTR_KPARAM_INFO
	.align		4
.L_135:
        /*0078*/ 	.byte	0x04, 0x17
        /*007a*/ 	.short	(.L_137 - .L_136)
.L_136:
        /*007c*/ 	.word	0x00000000
        /*0080*/ 	.short	0x0005
        /*0082*/ 	.short	0x0028
        /*0084*/ 	.byte	0x00, 0xf5, 0x21, 0x00


	//----- nvinfo : EIATTR_KPARAM_INFO
	.align		4
.L_137:
        /*0088*/ 	.byte	0x04, 0x17
        /*008a*/ 	.short	(.L_139 - .L_138)
.L_138:
        /*008c*/ 	.word	0x00000000
        /*0090*/ 	.short	0x0004
        /*0092*/ 	.short	0x0020
        /*0094*/ 	.byte	0x00, 0xf5, 0x21, 0x00


	//----- nvinfo : EIATTR_KPARAM_INFO
	.align		4
.L_139:
        /*0098*/ 	.byte	0x04, 0x17
        /*009a*/ 	.short	(.L_141 - .L_140)
.L_140:
        /*009c*/ 	.word	0x00000000
        /*00a0*/ 	.short	0x0003
        /*00a2*/ 	.short	0x0018
        /*00a4*/ 	.byte	0x00, 0xf5, 0x21, 0x00


	//----- nvinfo : EIATTR_KPARAM_INFO
	.align		4
.L_141:
        /*00a8*/ 	.byte	0x04, 0x17
        /*00aa*/ 	.short	(.L_143 - .L_142)
.L_142:
        /*00ac*/ 	.word	0x00000000
        /*00b0*/ 	.short	0x0002
        /*00b2*/ 	.short	0x0010
        /*00b4*/ 	.byte	0x00, 0xf5, 0x21, 0x00


	//----- nvinfo : EIATTR_KPARAM_INFO
	.align		4
.L_143:
        /*00b8*/ 	.byte	0x04, 0x17
        /*00ba*/ 	.short	(.L_145 - .L_144)
.L_144:
        /*00bc*/ 	.word	0x00000000
        /*00c0*/ 	.short	0x0001
        /*00c2*/ 	.short	0x0008
        /*00c4*/ 	.byte	0x00, 0xf5, 0x21, 0x00


	//----- nvinfo : EIATTR_KPARAM_INFO
	.align		4
.L_145:
        /*00c8*/ 	.byte	0x04, 0x17
        /*00ca*/ 	.short	(.L_147 - .L_146)
.L_146:
        /*00cc*/ 	.word	0x00000000
        /*00d0*/ 	.short	0x0000
        /*00d2*/ 	.short	0x0000
        /*00d4*/ 	.byte	0x00, 0xf5, 0x21, 0x00


	//----- nvinfo : EIATTR_SPARSE_MMA_MASK
	.align		4
.L_147:
        /*00d8*/ 	.byte	0x03, 0x50
        /*00da*/ 	.short	0x0000


	//----- nvinfo : EIATTR_MAXREG_COUNT
	.align		4
        /*00dc*/ 	.byte	0x03, 0x1b
        /*00de*/ 	.short	0x00ff


	//----- nvinfo : EIATTR_MERCURY_ISA_VERSION
	.align		4
        /*00e0*/ 	.byte	0x03, 0x5f
        /*00e2*/ 	.short	0x0101


	//----- nvinfo : EIATTR_VRC_CTA_INIT_COUNT
	.align		4
        /*00e4*/ 	.byte	0x02, 0x4a
	.zero		1
	.zero		1


	//----- nvinfo : EIATTR_EXIT_INSTR_OFFSETS
	.align		4
        /*00e8*/ 	.byte	0x04, 0x1c
        /*00ea*/ 	.short	(.L_149 - .L_148)


	//   ....[0]....
.L_148:
        /*00ec*/ 	.word	0x00000070


	//   ....[1]....
        /*00f0*/ 	.word	0x000000e0


	//   ....[2]....
        /*00f4*/ 	.word	0x000002a0


	//   ....[3]....
        /*00f8*/ 	.word	0x00000b90


	//----- nvinfo : EIATTR_CRS_STACK_SIZE
	.align		4
.L_149:
        /*00fc*/ 	.byte	0x04, 0x1e
        /*00fe*/ 	.short	(.L_151 - .L_150)
.L_150:
        /*0100*/ 	.word	0x00000000


	//----- nvinfo : EIATTR_CBANK_PARAM_SIZE
	.align		4
.L_151:
        /*0104*/ 	.byte	0x03, 0x19
        /*0106*/ 	.short	0x0050


	//----- nvinfo : EIATTR_PARAM_CBANK
	.align		4
        /*0108*/ 	.byte	0x04, 0x0a
        /*010a*/ 	.short	(.L_153 - .L_152)
	.align		4
.L_152:
        /*010c*/ 	.word	index@(.nv.constant0._Z22gpu_generateEdgeBufferPjS_S_PhS_S_S_jjjjjj)
        /*0110*/ 	.short	0x0380
        /*0112*/ 	.short	0x0050


	//----- nvinfo : EIATTR_SW_WAR
	.align		4
.L_153:
        /*0114*/ 	.byte	0x04, 0x36
        /*0116*/ 	.short	(.L_155 - .L_154)
.L_154:
        /*0118*/ 	.word	0x00000008
.L_155:


//--------------------- .nv.info._Z12gpu_edgeBoolPjPhjj --------------------------
	.section	.nv.info._Z12gpu_edgeBoolPjPhjj,"",@"SHT_CUDA_INFO"
	.sectionflags	@""
	.align	4


	//----- nvinfo : EIATTR_CUDA_API_VERSION
	.align		4
        /*0000*/ 	.byte	0x04, 0x37
        /*0002*/ 	.short	(.L_157 - .L_156)
.L_156:
        /*0004*/ 	.word	0x00000082


	//----- nvinfo : EIATTR_KPARAM_INFO
	.align		4
.L_157:
        /*0008*/ 	.byte	0x04, 0x17
        /*000a*/ 	.short	(.L_159 - .L_158)
.L_158:
        /*000c*/ 	.word	0x00000000
        /*0010*/ 	.short	0x0003
        /*0012*/ 	.short	0x0014
        /*0014*/ 	.byte	0x00, 0xf0, 0x11, 0x00


	//----- nvinfo : EIATTR_KPARAM_INFO
	.align		4
.L_159:
        /*0018*/ 	.byte	0x04, 0x17
        /*001a*/ 	.short	(.L_161 - .L_160)
.L_160:
        /*001c*/ 	.word	0x00000000
        /*0020*/ 	.short	0x0002
        /*0022*/ 	.short	0x0010
        /*0024*/ 	.byte	0x00, 0xf0, 0x11, 0x00


	//----- nvinfo : EIATTR_KPARAM_INFO
	.align		4
.L_161:
        /*0028*/ 	.byte	0x04, 0x17
        /*002a*/ 	.short	(.L_163 - .L_162)
.L_162:
        /*002c*/ 	.word	0x00000000
        /*0030*/ 	.short	0x0001
        /*0032*/ 	.short	0x0008
        /*0034*/ 	.byte	0x00, 0xf5, 0x21, 0x00


	//----- nvinfo : EIATTR_KPARAM_INFO
	.align		4
.L_163:
        /*0038*/ 	.byte	0x04, 0x17
        /*003a*/ 	.short	(.L_165 - .L_164)
.L_164:
        /*003c*/ 	.word	0x00000000
        /*0040*/ 	.short	0x0000
        /*0042*/ 	.short	0x0000
        /*0044*/ 	.byte	0x00, 0xf5, 0x21, 0x00


	//----- nvinfo : EIATTR_SPARSE_MMA_MASK
	.align		4
.L_165:
        /*0048*/ 	.byte	0x03, 0x50
        /*004a*/ 	.short	0x0000


	//----- nvinfo : EIATTR_MAXREG_COUNT
	.align		4
        /*004c*/ 	.byte	0x03, 0x1b
        /*004e*/ 	.short	0x00ff


	//----- nvinfo : EIATTR_MERCURY_ISA_VERSION
	.align		4
        /*0050*/ 	.byte	0x03, 0x5f
        /*0052*/ 	.short	0x0101


	//----- nvinfo : EIATTR_VRC_CTA_INIT_COUNT
	.align		4
        /*0054*/ 	.byte	0x02, 0x4a
	.zero		1
	.zero		1


	//----- nvinfo : EIATTR_EXIT_INSTR_OFFSETS
	.align		4
        /*0058*/ 	.byte	0x04, 0x1c
        /*005a*/ 	.short	(.L_167 - .L_166)


	//   ....[0]....
.L_166:
        /*005c*/ 	.word	0x00000070


	//   ....[1]....
        /*0060*/ 	.word	0x00000210


	//   ....[2]....
        /*0064*/ 	.word	0x000002d0


	//   ....[3]....
        /*0068*/ 	.word	0x00000330


	//----- nvinfo : EIATTR_CBANK_PARAM_SIZE
	.align		4
.L_167:
        /*006c*/ 	.byte	0x03, 0x19
        /*006e*/ 	.short	0x0018


	//----- nvinfo : EIATTR_PARAM_CBANK
	.align		4
        /*0070*/ 	.byte	0x04, 0x0a
        /*0072*/ 	.short	(.L_169 - .L_168)
	.align		4
.L_168:
        /*0074*/ 	.word	index@(.nv.constant0._Z12gpu_edgeBoolPjPhjj)
        /*0078*/ 	.short	0x0380
        /*007a*/ 	.short	0x0018


	//----- nvinfo : EIATTR_SW_WAR
	.align		4
.L_169:
        /*007c*/ 	.byte	0x04, 0x36
        /*007e*/ 	.short	(.L_171 - .L_170)
.L_170:
        /*0080*/ 	.word	0x00000008
.L_171:


//--------------------- .nv.info._Z18gpu_edgeDummyValuePjS_jjjj --------------------------
	.section	.nv.info._Z18gpu_edgeDummyValuePjS_jjjj,"",@"SHT_CUDA_INFO"
	.sectionflags	@""
	.align	4


	//----- nvinfo : EIATTR_CUDA_API_VERSION
	.align		4
        /*0000*/ 	.byte	0x04, 0x37
        /*0002*/ 	.short	(.L_173 - .L_172)
.L_172:
        /*0004*/ 	.word	0x00000082


	//----- nvinfo : EIATTR_KPARAM_INFO
	.align		4
.L_173:
        /*0008*/ 	.byte	0x04, 0x17
        /*000a*/ 	.short	(.L_175 - .L_174)
.L_174:
        /*000c*/ 	.word	0x00000000
        /*0010*/ 	.short	0x0005
        /*0012*/ 	.short	0x001c
        /*0014*/ 	.byte	0x00, 0xf0, 0x11, 0x00


	//----- nvinfo : EIATTR_KPARAM_INFO
	.align		4
.L_175:
        /*0018*/ 	.byte	0x04, 0x17
        /*001a*/ 	.short	(.L_177 - .L_176)
.L_176:
        /*001c*/ 	.word	0x00000000
        /*0020*/ 	.short	0x0004
        /*0022*/ 	.short	0x0018
        /*0024*/ 	.byte	0x00, 0xf0, 0x11, 0x00


	//----- nvinfo : EIATTR_KPARAM_INFO
	.align		4
.L_177:
        /*0028*/ 	.byte	0x04, 0x17
        /*002a*/ 	.short	(.L_179 - .L_178)
.L_178:
        /*002c*/ 	.word	0x00000000
        /*0030*/ 	.short	0x0003
        /*0032*/ 	.short	0x0014
        /*0034*/ 	.byte	0x00, 0xf0, 0x11, 0x00


	//----- nvinfo : EIATTR_KPARAM_INFO
	.align		4
.L_179:
        /*0038*/ 	.byte	0x04, 0x17
        /*003a*/ 	.short	(.L_181 - .L_180)
.L_180:
        /*003c*/ 	.word	0x00000000
        /*0040*/ 	.short	0x0002
        /*0042*/ 	.short	0x0010
        /*0044*/ 	.byte	0x00, 0xf0, 0x11, 0x00


	//----- nvinfo : EIATTR_KPARAM_INFO
	.align		4
.L_181:
        /*0048*/ 	.byte	0x04, 0x17
        /*004a*/ 	.short	(.L_183 - .L_182)
.L_182:
        /*004c*/ 	.word	0x00000000
        /*0050*/ 	.short	0x0001
        /*0052*/ 	.short	0x0008
        /*0054*/ 	.byte	0x00, 0xf5, 0x21, 0x00


	//----- nvinfo : EIATTR_KPARAM_INFO
	.align		4
.L_183:
        /*0058*/ 	.byte	0x04, 0x17
        /*005a*/ 	.short	(.L_185 - .L_184)
.L_184:
        /*005c*/ 	.word	0x00000000
        /*0060*/ 	.short	0x0000
        /*0062*/ 	.short	0x0000
        /*0064*/ 	.byte	0x00, 0xf5, 0x21, 0x00


	//----- nvinfo : EIATTR_SPARSE_MMA_MASK
	.align		4
.L_185:
        /*0068*/ 	.byte	0x03, 0x50
        /*006a*/ 	.short	0x0000


	//----- nvinfo : EIATTR_MAXREG_COUNT
	.align		4
        /*006c*/ 	.byte	0x03, 0x1b
        /*006e*/ 	.short	0x00ff


	//----- nvinfo : EIATTR_MERCURY_ISA_VERSION
	.align		4
        /*0070*/ 	.byte	0x03, 0x5f
        /*0072*/ 	.short	0x0101


	//----- nvinfo : EIATTR_VRC_CTA_INIT_COUNT
	.align		4
        /*0074*/ 	.byte	0x02, 0x4a
	.zero		1
	.zero		1


	//----- nvinfo : EIATTR_EXIT_INSTR_OFFSETS
	.align		4
        /*0078*/ 	.byte	0x04, 0x1c
        /*007a*/ 	.short	(.L_187 - .L_186)


	//   ....[0]....
.L_186:
        /*007c*/ 	.word	0x00000070


	//   ....[1]....
        /*0080*/ 	.word	0x00000150


	//----- nvinfo : EIATTR_CBANK_PARAM_SIZE
	.align		4
.L_187:
        /*0084*/ 	.byte	0x03, 0x19
        /*0086*/ 	.short	0x0020


	//----- nvinfo : EIATTR_PARAM_CBANK
	.align		4
        /*0088*/ 	.byte	0x04, 0x0a
        /*008a*/ 	.short	(.L_189 - .L_188)
	.align		4
.L_188:
        /*008c*/ 	.word	index@(.nv.constant0._Z18gpu_edgeDummyValuePjS_jjjj)
        /*0090*/ 	.short	0x0380
        /*0092*/ 	.short	0x0020


	//----- nvinfo : EIATTR_SW_WAR
	.align		4
.L_189:
        /*0094*/ 	.byte	0x04, 0x36
        /*0096*/ 	.short	(.L_191 - .L_190)
.L_190:
        /*0098*/ 	.word	0x00000008
.L_191:


//--------------------- .nv.info._Z24gpu_generateVertexBufferPhPjS0_S0_S0_S0_S0_Pfjjj --------------------------
	.section	.nv.info._Z24gpu_generateVertexBufferPhPjS0_S0_S0_S0_S0_Pfjjj,"",@"SHT_CUDA_INFO"
	.sectionflags	@""
	.align	4


	//----- nvinfo : EIATTR_CUDA_API_VERSION
	.align		4
        /*0000*/ 	.byte	0x04, 0x37
        /*0002*/ 	.short	(.L_193 - .L_192)
.L_192:
        /*0004*/ 	.word	0x00000082


	//----- nvinfo : EIATTR_KPARAM_INFO
	.align		4
.L_193:
        /*0008*/ 	.byte	0x04, 0x17
        /*000a*/ 	.short	(.L_195 - .L_194)
.L_194:
        /*000c*/ 	.word	0x00000000
        /*0010*/ 	.short	0x000a
        /*0012*/ 	.short	0x0048
        /*0014*/ 	.byte	0x00, 0xf0, 0x11, 0x00


	//----- nvinfo : EIATTR_KPARAM_INFO
	.align		4
.L_195:
        /*0018*/ 	.byte	0x04, 0x17
        /*001a*/ 	.short	(.L_197 - .L_196)
.L_196:
        /*001c*/ 	.word	0x00000000
        /*0020*/ 	.short	0x0009
        /*0022*/ 	.short	0x0044
        /*0024*/ 	.byte	0x00, 0xf0, 0x11, 0x00


	//----- nvinfo : EIATTR_KPARAM_INFO
	.align		4
.L_197:
        /*0028*/ 	.byte	0x04, 0x17
        /*002a*/ 	.short	(.L_199 - .L_198)
.L_198:
        /*002c*/ 	.word	0x00000000
        /*0030*/ 	.short	0x0008
        /*0032*/ 	.short	0x0040
        /*0034*/ 	.byte	0x00, 0xf0, 0x11, 0x00


	//----- nvinfo : EIATTR_KPARAM_INFO
	.align		4
.L_199:
        /*0038*/ 	.byte	0x04, 0x17
        /*003a*/ 	.short	(.L_201 - .L_200)
.L_200:
        /*003c*/ 	.word	0x00000000
        /*0040*/ 	.short	0x0007
        /*0042*/ 	.short	0x0038
        /*0044*/ 	.byte	0x00, 0xf5, 0x21, 0x00


	//----- nvinfo : EIATTR_KPARAM_INFO
	.align		4
.L_201:
        /*0048*/ 	.byte	0x04, 0x17
        /*004a*/ 	.short	(.L_203 - .L_202)
.L_202:
        /*004c*/ 	.word	0x00000000
        /*0050*/ 	.short	0x0006
        /*0052*/ 	.short	0x0030
        /*0054*/ 	.byte	0x00, 0xf5, 0x21, 0x00


	//----- nvinfo : EIATTR_KPARAM_INFO
	.align		4
.L_203:
        /*0058*/ 	.byte	0x04, 0x17
        /*005a*/ 	.short	(.L_205 - .L_204)
.L_204:
        /*005c*/ 	.word	0x00000000
        /*0060*/ 	.short	0x0005
        /*0062*/ 	.short	0x0028
        /*0064*/ 	.byte	0x00, 0xf5, 0x21, 0x00


	//----- nvinfo : EIATTR_KPARAM_INFO
	.align		4
.L_205:
        /*0068*/ 	.byte	0x04, 0x17
        /*006a*/ 	.short	(.L_207 - .L_206)
.L_206:
        /*006c*/ 	.word	0x00000000
        /*0070*/ 	.short	0x0004
        /*0072*/ 	.short	0x0020
        /*0074*/ 	.byte	0x00, 0xf5, 0x21, 0x00


	//----- nvinfo : EIATTR_KPARAM_INFO
	.align		4
.L_207:
        /*0078*/ 	.byte	0x04, 0x17
        /*007a*/ 	.short	(.L_209 - .L_208)
.L_208:
        /*007c*/ 	.word	0x00000000
        /*0080*/ 	.short	0x0003
        /*0082*/ 	.short	0x0018
        /*0084*/ 	.byte	0x00, 0xf5, 0x21, 0x00


	//----- nvinfo : EIATTR_KPARAM_INFO
	.align		4
.L_209:
        /*0088*/ 	.byte	0x04, 0x17
        /*008a*/ 	.short	(.L_211 - .L_210)
.L_210:
        /*008c*/ 	.word	0x00000000
        /*0090*/ 	.short	0x0002
        /*0092*/ 	.short	0x0010
        /*0094*/ 	.byte	0x00, 0xf5, 0x21, 0x00


	//----- nvinfo : EIATTR_KPARAM_INFO
	.align		4
.L_211:
        /*0098*/ 	.byte	0x04, 0x17
        /*009a*/ 	.short	(.L_213 - .L_212)
.L_212:
        /*009c*/ 	.word	0x00000000
        /*00a0*/ 	.short	0x0001
        /*00a2*/ 	.short	0x0008
        /*00a4*/ 	.byte	0x00, 0xf5, 0x21, 0x00


	//----- nvinfo : EIATTR_KPARAM_INFO
	.align		4
.L_213:
        /*00a8*/ 	.byte	0x04, 0x17
        /*00aa*/ 	.short	(.L_215 - .L_214)
.L_214:
        /*00ac*/ 	.word	0x00000000
        /*00b0*/ 	.short	0x0000
        /*00b2*/ 	.short	0x0000
        /*00b4*/ 	.byte	0x00, 0xf5, 0x21, 0x00


	//----- nvinfo : EIATTR_SPARSE_MMA_MASK
	.align		4
.L_215:
        /*00b8*/ 	.byte	0x03, 0x50
        /*00ba*/ 	.short	0x0000


	//----- nvinfo : EIATTR_MAXREG_COUNT
	.align		4
        /*00bc*/ 	.byte	0x03, 0x1b
        /*00be*/ 	.short	0x00ff


	//----- nvinfo : EIATTR_MERCURY_ISA_VERSION
	.align		4
        /*00c0*/ 	.byte	0x03, 0x5f
        /*00c2*/ 	.short	0x0101


	//----- nvinfo : EIATTR_VRC_CTA_INIT_COUNT
	.align		4
        /*00c4*/ 	.byte	0x02, 0x4a
	.zero		1
	.zero		1


	//----- nvinfo : EIATTR_EXIT_INSTR_OFFSETS
	.align		4
        /*00c8*/ 	.byte	0x04, 0x1c
        /*00ca*/ 	.short	(.L_217 - .L_216)


	//   ....[0]....
.L_216:
        /*00cc*/ 	.word	0x00000070


	//   ....[1]....
        /*00d0*/ 	.word	0x000000e0


	//   ....[2]....
        /*00d4*/ 	.word	0x000002a0


	//   ....[3]....
        /*00d8*/ 	.word	0x00000690


	//----- nvinfo : EIATTR_CRS_STACK_SIZE
	.align		4
.L_217:
        /*00dc*/ 	.byte	0x04, 0x1e
        /*00de*/ 	.short	(.L_219 - .L_218)
.L_218:
        /*00e0*/ 	.word	0x00000000


	//----- nvinfo : EIATTR_CBANK_PARAM_SIZE
	.align		4
.L_219:
        /*00e4*/ 	.byte	0x03, 0x19
        /*00e6*/ 	.short	0x004c


	//----- nvinfo : EIATTR_PARAM_CBANK
	.align		4
        /*00e8*/ 	.byte	0x04, 0x0a
        /*00ea*/ 	.short	(.L_221 - .L_220)
	.align		4
.L_220:
        /*00ec*/ 	.word	index@(.nv.constant0._Z24gpu_generateVertexBufferPhPjS0_S0_S0_S0_S0_Pfjjj)
        /*00f0*/ 	.short	0x0380
        /*00f2*/ 	.short	0x004c


	//----- nvinfo : EIATTR_SW_WAR
	.align		4
.L_221:
        /*00f4*/ 	.byte	0x04, 0x36
        /*00f6*/ 	.short	(.L_223 - .L_222)
.L_222:
        /*00f8*/ 	.word	0x00000008
.L_223:


//--------------------- .nv.info._Z14gpu_vertexBoolPjPhjj --------------------------
	.section	.nv.info._Z14gpu_vertexBoolPjPhjj,"",@"SHT_CUDA_INFO"
	.sectionflags	@""
	.align	4


	//----- nvinfo : EIATTR_CUDA_API_VERSION
	.align		4
        /*0000*/ 	.byte	0x04, 0x37
        /*0002*/ 	.short	(.L_225 - .L_224)
.L_224:
        /*0004*/ 	.word	0x00000082


	//----- nvinfo : EIATTR_KPARAM_INFO
	.align		4
.L_225:
        /*0008*/ 	.byte	0x04, 0x17
        /*000a*/ 	.short	(.L_227 - .L_226)
.L_226:
        /*000c*/ 	.word	0x00000000
        /*0010*/ 	.short	0x0003
        /*0012*/ 	.short	0x0014
        /*0014*/ 	.byte	0x00, 0xf0, 0x11, 0x00


	//----- nvinfo : EIATTR_KPARAM_INFO
	.align		4
.L_227:
        /*0018*/ 	.byte	0x04, 0x17
        /*001a*/ 	.short	(.L_229 - .L_228)
.L_228:
        /*001c*/ 	.word	0x00000000
        /*0020*/ 	.short	0x0002
        /*0022*/ 	.short	0x0010
        /*0024*/ 	.byte	0x00, 0xf0, 0x11, 0x00


	//----- nvinfo : EIATTR_KPARAM_INFO
	.align		4
.L_229:
        /*0028*/ 	.byte	0x04, 0x17
        /*002a*/ 	.short	(.L_231 - .L_230)
.L_230:
        /*002c*/ 	.word	0x00000000
        /*0030*/ 	.short	0x0001
        /*0032*/ 	.short	0x0008
        /*0034*/ 	.byte	0x00, 0xf5, 0x21, 0x00


	//----- nvinfo : EIATTR_KPARAM_INFO
	.align		4
.L_231:
        /*0038*/ 	.byte	0x04, 0x17
        /*003a*/ 	.short	(.L_233 - .L_232)
.L_232:
        /*003c*/ 	.word	0x00000000
        /*0040*/ 	.short	0x0000
        /*0042*/ 	.short	0x0000
        /*0044*/ 	.byte	0x00, 0xf5, 0x21, 0x00


	//----- nvinfo : EIATTR_SPARSE_MMA_MASK
	.align		4
.L_233:
        /*0048*/ 	.byte	0x03, 0x50
        /*004a*/ 	.short	0x0000


	//----- nvinfo : EIATTR_MAXREG_COUNT
	.align		4
        /*004c*/ 	.byte	0x03, 0x1b
        /*004e*/ 	.short	0x00ff


	//----- nvinfo : EIATTR_MERCURY_ISA_VERSION
	.align		4
        /*0050*/ 	.byte	0x03, 0x5f
        /*0052*/ 	.short	0x0101


	//----- nvinfo : EIATTR_VRC_CTA_INIT_COUNT
	.align		4
        /*0054*/ 	.byte	0x02, 0x4a
	.zero		1
	.zero		1


	//----- nvinfo : EIATTR_EXIT_INSTR_OFFSETS
	.align		4
        /*0058*/ 	.byte	0x04, 0x1c
        /*005a*/ 	.short	(.L_235 - .L_234)


	//   ....[0]....
.L_234:
        /*005c*/ 	.word	0x00000070


	//   ....[1]....
        /*0060*/ 	.word	0x00000210


	//   ....[2]....
        /*0064*/ 	.word	0x000002d0


	//   ....[3]....
        /*0068*/ 	.word	0x00000330


	//----- nvinfo : EIATTR_CBANK_PARAM_SIZE
	.align		4
.L_235:
        /*006c*/ 	.byte	0x03, 0x19
        /*006e*/ 	.short	0x0018


	//----- nvinfo : EIATTR_PARAM_CBANK
	.align		4
        /*0070*/ 	.byte	0x04, 0x0a
        /*0072*/ 	.short	(.L_237 - .L_236)
	.align		4
.L_236:
        /*0074*/ 	.word	index@(.nv.constant0._Z14gpu_vertexBoolPjPhjj)
        /*0078*/ 	.short	0x0380
        /*007a*/ 	.short	0x0018


	//----- nvinfo : EIATTR_SW_WAR
	.align		4
.L_237:
        /*007c*/ 	.byte	0x04, 0x36
        /*007e*/ 	.short	(.L_239 - .L_238)
.L_238:
        /*0080*/ 	.word	0x00000008
.L_239:


//--------------------- .nv.info._Z16gpu_compactValuePhPjS0_S0_S0_S_S0_S0_S0_jjjj --------------------------
	.section	.nv.info._Z16gpu_compactValuePhPjS0_S0_S0_S_S0_S0_S0_jjjj,"",@"SHT_CUDA_INFO"
	.sectionflags	@""
	.align	4


	//----- nvinfo : EIATTR_CUDA_API_VERSION
	.align		4
        /*0000*/ 	.byte	0x04, 0x37
        /*0002*/ 	.short	(.L_241 - .L_240)
.L_240:
        /*0004*/ 	.word	0x00000082


	//----- nvinfo : EIATTR_KPARAM_INFO
	.align		4
.L_241:
        /*0008*/ 	.byte	0x04, 0x17
        /*000a*/ 	.short	(.L_243 - .L_242)
.L_242:
        /*000c*/ 	.word	0x00000000
        /*0010*/ 	.short	0x000c
        /*0012*/ 	.short	0x0054
        /*0014*/ 	.byte	0x00, 0xf0, 0x11, 0x00


	//----- nvinfo : EIATTR_KPARAM_INFO
	.align		4
.L_243:
        /*0018*/ 	.byte	0x04, 0x17
        /*001a*/ 	.short	(.L_245 - .L_244)
.L_244:
        /*001c*/ 	.word	0x00000000
        /*0020*/ 	.short	0x000b
        /*0022*/ 	.short	0x0050
        /*0024*/ 	.byte	0x00, 0xf0, 0x11, 0x00


	//----- nvinfo : EIATTR_KPARAM_INFO
	.align		4
.L_245:
        /*0028*/ 	.byte	0x04, 0x17
        /*002a*/ 	.short	(.L_247 - .L_246)
.L_246:
        /*002c*/ 	.word	0x00000000
        /*0030*/ 	.short	0x000a
        /*0032*/ 	.short	0x004c
        /*0034*/ 	.byte	0x00, 0xf0, 0x11, 0x00


	//----- nvinfo : EIATTR_KPARAM_INFO
	.align		4
.L_247:
        /*0038*/ 	.byte	0x04, 0x17
        /*003a*/ 	.short	(.L_249 - .L_248)
.L_248:
        /*003c*/ 	.word	0x00000000
        /*0040*/ 	.short	0x0009
        /*0042*/ 	.short	0x0048
        /*0044*/ 	.byte	0x00, 0xf0, 0x11, 0x00


	//----- nvinfo : EIATTR_KPARAM_INFO
	.align		4
.L_249:
        /*0048*/ 	.byte	0x04, 0x17
        /*004a*/ 	.short	(.L_251 - .L_250)
.L_250:
        /*004c*/ 	.word	0x00000000
        /*0050*/ 	.short	0x0008
        /*0052*/ 	.short	0x0040
        /*0054*/ 	.byte	0x00, 0xf5, 0x21, 0x00


	//----- nvinfo : EIATTR_KPARAM_INFO
	.align		4
.L_251:
        /*0058*/ 	.byte	0x04, 0x17
        /*005a*/ 	.short	(.L_253 - .L_252)
.L_252:
        /*005c*/ 	.word	0x00000000
        /*0060*/ 	.short	0x0007
        /*0062*/ 	.short	0x0038
        /*0064*/ 	.byte	0x00, 0xf5, 0x21, 0x00


	//----- nvinfo : EIATTR_KPARAM_INFO
	.align		4
.L_253:
        /*0068*/ 	.byte	0x04, 0x17
        /*006a*/ 	.short	(.L_255 - .L_254)
.L_254:
        /*006c*/ 	.word	0x00000000
        /*0070*/ 	.short	0x0006
        /*0072*/ 	.short	0x0030
        /*0074*/ 	.byte	0x00, 0xf5, 0x21, 0x00


	//----- nvinfo : EIATTR_KPARAM_INFO
	.align		4
.L_255:
        /*0078*/ 	.byte	0x04, 0x17
        /*007a*/ 	.short	(.L_257 - .L_256)
.L_256:
        /*007c*/ 	.word	0x00000000
        /*0080*/ 	.short	0x0005
        /*0082*/ 	.short	0x0028
        /*0084*/ 	.byte	0x00, 0xf5, 0x21, 0x00


	//----- nvinfo : EIATTR_KPARAM_INFO
	.align		4
.L_257:
        /*0088*/ 	.byte	0x04, 0x17
        /*008a*/ 	.short	(.L_259 - .L_258)
.L_258:
        /*008c*/ 	.word	0x00000000
        /*0090*/ 	.short	0x0004
        /*0092*/ 	.short	0x0020
        /*0094*/ 	.byte	0x00, 0xf5, 0x21, 0x00


	//----- nvinfo : EIATTR_KPARAM_INFO
	.align		4
.L_259:
        /*0098*/ 	.byte	0x04, 0x17
        /*009a*/ 	.short	(.L_261 - .L_260)
.L_260:
        /*009c*/ 	.word	0x00000000
        /*00a0*/ 	.short	0x0003
        /*00a2*/ 	.short	0x0018
        /*00a4*/ 	.byte	0x00, 0xf5, 0x21, 0x00


	//----- nvinfo : EIATTR_KPARAM_INFO
	.align		4
.L_261:
        /*00a8*/ 	.byte	0x04, 0x17
        /*00aa*/ 	.short	(.L_263 - .L_262)
.L_262:
        /*00ac*/ 	.word	0x00000000
        /*00b0*/ 	.short	0x0002
        /*00b2*/ 	.short	0x0010
        /*00b4*/ 	.byte	0x00, 0xf5, 0x21, 0x00


	//----- nvinfo : EIATTR_KPARAM_INFO
	.align		4
.L_263:
        /*00b8*/ 	.byte	0x04, 0x17
        /*00ba*/ 	.short	(.L_265 - .L_264)
.L_264:
        /*00bc*/ 	.word	0x00000000
        /*00c0*/ 	.short	0x0001
        /*00c2*/ 	.short	0x0008
        /*00c4*/ 	.byte	0x00, 0xf5, 0x21, 0x00


	//----- nvinfo : EIATTR_KPARAM_INFO
	.align		4
.L_265:
        /*00c8*/ 	.byte	0x04, 0x17
        /*00ca*/ 	.short	(.L_267 - .L_266)
.L_266:
        /*00cc*/ 	.word	0x00000000
        /*00d0*/ 	.short	0x0000
        /*00d2*/ 	.short	0x0000
        /*00d4*/ 	.byte	0x00, 0xf5, 0x21, 0x00


	//----- nvinfo : EIATTR_SPARSE_MMA_MASK
	.align		4
.L_267:
        /*00d8*/ 	.byte	0x03, 0x50
        /*00da*/ 	.short	0x0000


	//----- nvinfo : EIATTR_MAXREG_COUNT
	.align		4
        /*00dc*/ 	.byte	0x03, 0x1b
        /*00de*/ 	.short	0x00ff


	//----- nvinfo : EIATTR_MERCURY_ISA_VERSION
	.align		4
        /*00e0*/ 	.byte	0x03, 0x5f
        /*00e2*/ 	.short	0x0101


	//----- nvinfo : EIATTR_VRC_CTA_INIT_COUNT
	.align		4
        /*00e4*/ 	.byte	0x02, 0x4a
	.zero		1
	.zero		1


	//----- nvinfo : EIATTR_EXIT_INSTR_OFFSETS
	.align		4
        /*00e8*/ 	.byte	0x04, 0x1c
        /*00ea*/ 	.short	(.L_269 - .L_268)


	//   ....[0]....
.L_268:
        /*00ec*/ 	.word	0x00000070


	//   ....[1]....
        /*00f0*/ 	.word	0x000000e0


	//   ....[2]....
        /*00f4*/ 	.word	0x000001a0


	//   ....[3]....
        /*00f8*/ 	.word	0x000009a0


	//   ....[4]....
        /*00fc*/ 	.word	0x00000d50


	//----- nvinfo : EIATTR_CBANK_PARAM_SIZE
	.align		4
.L_269:
        /*0100*/ 	.byte	0x03, 0x19
        /*0102*/ 	.short	0x0058


	//----- nvinfo : EIATTR_PARAM_CBANK
	.align		4
        /*0104*/ 	.byte	0x04, 0x0a
        /*0106*/ 	.short	(.L_271 - .L_270)
	.align		4
.L_270:
        /*0108*/ 	.word	index@(.nv.constant0._Z16gpu_compactValuePhPjS0_S0_S0_S_S0_S0_S0_jjjj)
        /*010c*/ 	.short	0x0380
        /*010e*/ 	.short	0x0058


	//----- nvinfo : EIATTR_SW_WAR
	.align		4
.L_271:
        /*0110*/ 	.byte	0x04, 0x36
        /*0112*/ 	.short	(.L_273 - .L_272)
.L_272:
        /*0114*/ 	.word	0x00000008
.L_273:


//--------------------- .nv.info._Z19gpu_minusDummyValuePjPhj --------------------------
	.section	.nv.info._Z19gpu_minusDummyValuePjPhj,"",@"SHT_CUDA_INFO"
	.sectionflags	@""
	.align	4


	//----- nvinfo : EIATTR_CUDA_API_VERSION
	.align		4
        /*0000*/ 	.byte	0x04, 0x37
        /*0002*/ 	.short	(.L_275 - .L_274)
.L_274:
        /*0004*/ 	.word	0x00000082


	//----- nvinfo : EIATTR_KPARAM_INFO
	.align		4
.L_275:
        /*0008*/ 	.byte	0x04, 0x17
        /*000a*/ 	.short	(.L_277 - .L_276)
.L_276:
        /*000c*/ 	.word	0x00000000
        /*0010*/ 	.short	0x0002
        /*0012*/ 	.short	0x0010
        /*0014*/ 	.byte	0x00, 0xf0, 0x11, 0x00


	//----- nvinfo : EIATTR_KPARAM_INFO
	.align		4
.L_277:
        /*0018*/ 	.byte	0x04, 0x17
        /*001a*/ 	.short	(.L_279 - .L_278)
.L_278:
        /*001c*/ 	.word	0x00000000
        /*0020*/ 	.short	0x0001
        /*0022*/ 	.short	0x0008
        /*0024*/ 	.byte	0x00, 0xf5, 0x21, 0x00


	//----- nvinfo : EIATTR_KPARAM_INFO
	.align		4
.L_279:
        /*0028*/ 	.byte	0x04, 0x17
        /*002a*/ 	.short	(.L_281 - .L_280)
.L_280:
        /*002c*/ 	.word	0x00000000
        /*0030*/ 	.short	0x0000
        /*0032*/ 	.short	0x0000
        /*0034*/ 	.byte	0x00, 0xf5, 0x21, 0x00


	//----- nvinfo : EIATTR_SPARSE_MMA_MASK
	.align		4
.L_281:
        /*0038*/ 	.byte	0x03, 0x50
        /*003a*/ 	.short	0x0000


	//----- nvinfo : EIATTR_MAXREG_COUNT
	.align		4
        /*003c*/ 	.byte	0x03, 0x1b
        /*003e*/ 	.short	0x00ff


	//----- nvinfo : EIATTR_MERCURY_ISA_VERSION
	.align		4
        /*0040*/ 	.byte	0x03, 0x5f
        /*0042*/ 	.short	0x0101


	//----- nvinfo : EIATTR_VRC_CTA_INIT_COUNT
	.align		4
        /*0044*/ 	.byte	0x02, 0x4a
	.zero		1
	.zero		1


	//----- nvinfo : EIATTR_EXIT_INSTR_OFFSETS
	.align		4
        /*0048*/ 	.byte	0x04, 0x1c
        /*004a*/ 	.short	(.L_283 - .L_282)


	//   ....[0]....
.L_282:
        /*004c*/ 	.word	0x00000070


	//   ....[1]....
        /*0050*/ 	.word	0x000000d0


	//   ....[2]....
        /*0054*/ 	.word	0x00000190


	//   ....[3]....
        /*0058*/ 	.word	0x000001f0


	//----- nvinfo : EIATTR_CBANK_PARAM_SIZE
	.align		4
.L_283:
        /*005c*/ 	.byte	0x03, 0x19
        /*005e*/ 	.short	0x0014


	//----- nvinfo : EIATTR_PARAM_CBANK
	.align		4
        /*0060*/ 	.byte	0x04, 0x0a
        /*0062*/ 	.short	(.L_285 - .L_284)
	.align		4
.L_284:
        /*0064*/ 	.word	index@(.nv.constant0._Z19gpu_minusDummyValuePjPhj)
        /*0068*/ 	.short	0x0380
        /*006a*/ 	.short	0x0014


	//----- nvinfo : EIATTR_SW_WAR
	.align		4
.L_285:
        /*006c*/ 	.byte	0x04, 0x36
        /*006e*/ 	.short	(.L_287 - .L_286)
.L_286:
        /*0070*/ 	.word	0x00000008
.L_287:


//--------------------- .nv.info._Z15gpu_dummyValuesPhPjS0_S0_S0_S0_jjjj --------------------------
	.section	.nv.info._Z15gpu_dummyValuesPhPjS0_S0_S0_S0_jjjj,"",@"SHT_CUDA_INFO"
	.sectionflags	@""
	.align	4


	//----- nvinfo : EIATTR_CUDA_API_VERSION
	.align		4
        /*0000*/ 	.byte	0x04, 0x37
        /*0002*/ 	.short	(.L_289 - .L_288)
.L_288:
        /*0004*/ 	.word	0x00000082


	//----- nvinfo : EIATTR_KPARAM_INFO
	.align		4
.L_289:
        /*0008*/ 	.byte	0x04, 0x17
        /*000a*/ 	.short	(.L_291 - .L_290)
.L_290:
        /*000c*/ 	.word	0x00000000
        /*0010*/ 	.short	0x0009
        /*0012*/ 	.short	0x003c
        /*0014*/ 	.byte	0x00, 0xf0, 0x11, 0x00


	//----- nvinfo : EIATTR_KPARAM_INFO
	.align		4
.L_291:
        /*0018*/ 	.byte	0x04, 0x17
        /*001a*/ 	.short	(.L_293 - .L_292)
.L_292:
        /*001c*/ 	.word	0x00000000
        /*0020*/ 	.short	0x0008
        /*0022*/ 	.short	0x0038
        /*0024*/ 	.byte	0x00, 0xf0, 0x11, 0x00


	//----- nvinfo : EIATTR_KPARAM_INFO
	.align		4
.L_293:
        /*0028*/ 	.byte	0x04, 0x17
        /*002a*/ 	.short	(.L_295 - .L_294)
.L_294:
        /*002c*/ 	.word	0x00000000
        /*0030*/ 	.short	0x0007
        /*0032*/ 	.short	0x0034
        /*0034*/ 	.byte	0x00, 0xf0, 0x11, 0x00


	//----- nvinfo : EIATTR_KPARAM_INFO
	.align		4
.L_295:
        /*0038*/ 	.byte	0x04, 0x17
        /*003a*/ 	.short	(.L_297 - .L_296)
.L_296:
        /*003c*/ 	.word	0x00000000
        /*0040*/ 	.short	0x0006
        /*0042*/ 	.short	0x0030
        /*0044*/ 	.byte	0x00, 0xf0, 0x11, 0x00


	//----- nvinfo : EIATTR_KPARAM_INFO
	.align		4
.L_297:
        /*0048*/ 	.byte	0x04, 0x17
        /*004a*/ 	.short	(.L_299 - .L_298)
.L_298:
        /*004c*/ 	.word	0x00000000
        /*0050*/ 	.short	0x0005
        /*0052*/ 	.short	0x0028
        /*0054*/ 	.byte	0x00, 0xf5, 0x21, 0x00


	//----- nvinfo : EIATTR_KPARAM_INFO
	.align		4
.L_299:
        /*0058*/ 	.byte	0x04, 0x17
        /*005a*/ 	.short	(.L_301 - .L_300)
.L_300:
        /*005c*/ 	.word	0x00000000
        /*0060*/ 	.short	0x0004
        /*0062*/ 	.short	0x0020
        /*0064*/ 	.byte	0x00, 0xf5, 0x21, 0x00


	//----- nvinfo : EIATTR_KPARAM_INFO
	.align		4
.L_301:
        /*0068*/ 	.byte	0x04, 0x17
        /*006a*/ 	.short	(.L_303 - .L_302)
.L_302:
        /*006c*/ 	.word	0x00000000
        /*0070*/ 	.short	0x0003
        /*0072*/ 	.short	0x0018
        /*0074*/ 	.byte	0x00, 0xf5, 0x21, 0x00


	//----- nvinfo : EIATTR_KPARAM_INFO
	.align		4
.L_303:
        /*0078*/ 	.byte	0x04, 0x17
        /*007a*/ 	.short	(.L_305 - .L_304)
.L_304:
        /*007c*/ 	.word	0x00000000
        /*0080*/ 	.short	0x0002
        /*0082*/ 	.short	0x0010
        /*0084*/ 	.byte	0x00, 0xf5, 0x21, 0x00


	//----- nvinfo : EIATTR_KPARAM_INFO
	.align		4
.L_305:
        /*0088*/ 	.byte	0x04, 0x17
        /*008a*/ 	.short	(.L_307 - .L_306)
.L_306:
        /*008c*/ 	.word	0x00000000
        /*0090*/ 	.short	0x0001
        /*0092*/ 	.short	0x0008
        /*0094*/ 	.byte	0x00, 0xf5, 0x21, 0x00


	//----- nvinfo : EIATTR_KPARAM_INFO
	.align		4
.L_307:
        /*0098*/ 	.byte	0x04, 0x17
        /*009a*/ 	.short	(.L_309 - .L_308)
.L_308:
        /*009c*/ 	.word	0x00000000
        /*00a0*/ 	.short	0x0000
        /*00a2*/ 	.short	0x0000
        /*00a4*/ 	.byte	0x00, 0xf5, 0x21, 0x00


	//----- nvinfo : EIATTR_SPARSE_MMA_MASK
	.align		4
.L_309:
        /*00a8*/ 	.byte	0x03, 0x50
        /*00aa*/ 	.short	0x0000


	//----- nvinfo : EIATTR_MAXREG_COUNT
	.align		4
        /*00ac*/ 	.byte	0x03, 0x1b
        /*00ae*/ 	.short	0x00ff


	//----- nvinfo : EIATTR_MERCURY_ISA_VERSION
	.align		4
        /*00b0*/ 	.byte	0x03, 0x5f
        /*00b2*/ 	.short	0x0101


	//----- nvinfo : EIATTR_VRC_CTA_INIT_COUNT
	.align		4
        /*00b4*/ 	.byte	0x02, 0x4a
	.zero		1
	.zero		1


	//----- nvinfo : EIATTR_EXIT_INSTR_OFFSETS
	.align		4
        /*00b8*/ 	.byte	0x04, 0x1c
        /*00ba*/ 	.short	(.L_311 - .L_310)


	//   ....[0]....
.L_310:
        /*00bc*/ 	.word	0x00000070


	//   ....[1]....
        /*00c0*/ 	.word	0x000011e0


	//----- nvinfo : EIATTR_CBANK_PARAM_SIZE
	.align		4
.L_311:
        /*00c4*/ 	.byte	0x03, 0x19
        /*00c6*/ 	.short	0x0040


	//----- nvinfo : EIATTR_PARAM_CBANK
	.align		4
        /*00c8*/ 	.byte	0x04, 0x0a
        /*00ca*/ 	.short	(.L_313 - .L_312)
	.align		4
.L_312:
        /*00cc*/ 	.word	index@(.nv.constant0._Z15gpu_dummyValuesPhPjS0_S0_S0_S0_jjjj)
        /*00d0*/ 	.short	0x0380
        /*00d2*/ 	.short	0x0040


	//----- nvinfo : EIATTR_SW_WAR
	.align		4
.L_313:
        /*00d4*/ 	.byte	0x04, 0x36
        /*00d6*/ 	.short	(.L_315 - .L_314)
.L_314:
        /*00d8*/ 	.word	0x00000008
.L_315:


//--------------------- .nv.callgraph             --------------------------
	.section	.nv.callgraph,"",@"SHT_CUDA_CALLGRAPH"
	.align	4
	.sectionentsize	8
	.align		4
        /*0000*/ 	.word	0x00000000
	.align		4
        /*0004*/ 	.word	0xffffffff
	.align		4
        /*0008*/ 	.word	0x00000000
	.align		4
        /*000c*/ 	.word	0xfffffffe
	.align		4
        /*0010*/ 	.word	0x00000000
	.align		4
        /*0014*/ 	.word	0xfffffffd
	.align		4
        /*0018*/ 	.word	0x00000000
	.align		4
        /*001c*/ 	.word	0xfffffffc


//--------------------- .text._Z14gpuColorBufferPjPhS_S_S0_S0_S0_jjjj --------------------------
	.section	.text._Z14gpuColorBufferPjPhS_S_S0_S0_S0_jjjj,"ax",@progbits
	.align	128
        .global         _Z14gpuColorBufferPjPhS_S_S0_S0_S0_jjjj
        .type           _Z14gpuColorBufferPjPhS_S_S0_S0_S0_jjjj,@function
        .size           _Z14gpuColorBufferPjPhS_S_S0_S0_S0_jjjj,(.L_x_88 - _Z14gpuColorBufferPjPhS_S_S0_S0_S0_jjjj)
        .other          _Z14gpuColorBufferPjPhS_S_S0_S0_S0_jjjj,@"STO_CUDA_ENTRY STV_DEFAULT"
_Z14gpuColorBufferPjPhS_S_S0_S0_S0_jjjj:
.text._Z14gpuColorBufferPjPhS_S_S0_S0_S0_jjjj:
[----:B------:R-:W-:Y:S01]  /*0000*/  LDC R1, c[0x0][0x37c] ;  /* 0x0000df00ff017b82 */ /* 0x000fe20000000800 */
[----:B------:R-:W0:Y:S07]  /*0010*/  S2R R0, SR_TID.X ;  /* 0x0000000000007919 */ /* 0x000e2e0000002100 */
[----:B------:R-:W0:Y:S01]  /*0020*/  S2UR UR4, SR_CTAID.X ;  /* 0x00000000000479c3 */ /* 0x000e220000002500 */
[----:B------:R-:W1:Y:S07]  /*0030*/  LDCU UR5, c[0x0][0x3bc] ;  /* 0x00007780ff0577ac */ /* 0x000e6e0008000800 */
[----:B------:R-:W0:Y:S02]  /*0040*/  LDC R3, c[0x0][0x360] ;  /* 0x0000d800ff037b82 */ /* 0x000e240000000800 */
[----:B0-----:R-:W-:-:S05]  /*0050*/  IMAD R0, R3, UR4, R0 ;  /* 0x0000000403007c24 */ /* 0x001fca000f8e0200 */
[----:B-1----:R-:W-:-:S13]  /*0060*/  ISETP.GE.U32.AND P0, PT, R0, UR5, PT ;  /* 0x0000000500007c0c */ /* 0x002fda000bf06070 */
[----:B------:R-:W-:Y:S05]  /*0070*/  @P0 EXIT ;  /* 0x000000000000094d */ /* 0x000fea0003800000 */
[----:B------:R-:W0:Y:S01]  /*0080*/  LDCU.64 UR4, c[0x0][0x3a8] ;  /* 0x00007500ff0477ac */ /* 0x000e220008000a00 */
[----:B------:R-:W1:Y:S01]  /*0090*/  LDCU.64 UR8, c[0x0][0x358] ;  /* 0x00006b00ff0877ac */ /* 0x000e620008000a00 */
[----:B------:R-:W2:Y:S01]  /*00a0*/  LDCU UR6, c[0x0][0x3c0] ;  /* 0x00007800ff0677ac */ /* 0x000ea20008000800 */
[----:B0-----:R-:W-:-:S05]  /*00b0*/  IADD3 R2, P0, PT, R0, UR4, RZ ;  /* 0x0000000400027c10 */ /* 0x001fca000ff1e0ff */
[----:B------:R-:W-:-:S05]  /*00c0*/  IMAD.X R3, RZ, RZ, UR5, P0 ;  /* 0x00000005ff037e24 */ /* 0x000fca00080e06ff */
[----:B-1----:R-:W3:Y:S01]  /*00d0*/  LDG.E.U8 R4, desc[UR8][R2.64] ;  /* 0x0000000802047981 */ /* 0x002ee2000c1e1100 */
[----:B--2---:R-:W-:-:S04]  /*00e0*/  ISETP.NE.AND P0, PT, RZ, UR6, PT ;  /* 0x00000006ff007c0c */ /* 0x004fc8000bf05270 */
[----:B---3--:R-:W-:-:S13]  /*00f0*/  ISETP.EQ.OR P0, PT, R4, RZ, !P0 ;  /* 0x000000ff0400720c */ /* 0x008fda0004702670 */
[----:B------:R-:W-:Y:S05]  /*0100*/  @P0 EXIT ;  /* 0x000000000000094d */ /* 0x000fea0003800000 */
[----:B------:R-:W0:Y:S01]  /*0110*/  LDC.64 R2, c[0x0][0x3a0] ;  /* 0x0000e800ff027b82 */ /* 0x000e220000000a00 */
[----:B------:R-:W1:Y:S01]  /*0120*/  LDCU UR4, c[0x0][0x3c4] ;  /* 0x00007880ff0477ac */ /* 0x000e620008000800 */
[----:B------:R-:W-:Y:S01]  /*0130*/  VIADD R4, R4, 0xffffffff ;  /* 0xffffffff04047836 */ /* 0x000fe20000000000 */
[----:B------:R-:W-:-:S04]  /*0140*/  UIADD3 UR6, UPT, UPT, UR6, -0x1, URZ ;  /* 0xffffffff06067890 */ /* 0x000fc8000fffe0ff */
[----:B------:R-:W-:Y:S01]  /*0150*/  LOP3.LUT R5, R4, 0xff, RZ, 0xc0, !PT ;  /* 0x000000ff04057812 */ /* 0x000fe200078ec0ff */
[----:B-1----:R-:W-:-:S04]  /*0160*/  UIMAD.WIDE.U32 UR4, UR4, -0x55555555, URZ ;  /* 0xaaaaaaab040478a5 */ /* 0x002fc8000f8e00ff */
[----:B------:R-:W-:Y:S01]  /*0170*/  USHF.R.U32.HI UR5, URZ, 0x1, UR5 ;  /* 0x00000001ff057899 */ /* 0x000fe20008011605 */
[----:B0-----:R-:W-:-:S04]  /*0180*/  IMAD.WIDE.U32 R2, R5, 0x4, R2 ;  /* 0x0000000405027825 */ /* 0x001fc800078e0002 */
[----:B------:R-:W-:-:S07]  /*0190*/  IMAD.MOV.U32 R5, RZ, RZ, RZ ;  /* 0x000000ffff057224 */ /* 0x000fce00078e00ff */
.L_x_7:
[----:B0-----:R-:W0:Y:S01]  /*01a0*/  LDC.64 R6, c[0x0][0x390] ;  /* 0x0000e400ff067b82 */ /* 0x001e220000000a00 */
[C---:B------:R-:W-:Y:S01]  /*01b0*/  ISETP.GE.U32.AND P0, PT, R5.reuse, UR6, PT ;  /* 0x0000000605007c0c */ /* 0x040fe2000bf06070 */
[----:B------:R-:W-:Y:S01]  /*01c0*/  IMAD.U32 R4, RZ, RZ, UR5 ;  /* 0x00000005ff047e24 */ /* 0x000fe2000f8e00ff */
[----:B------:R-:W1:Y:S05]  /*01d0*/  LDCU UR4, c[0x0][0x3bc] ;  /* 0x00007780ff0477ac */ /* 0x000e6a0008000800 */
[----:B------:R-:W2:Y:S01]  /*01e0*/  LDC.64 R8, c[0x0][0x398] ;  /* 0x0000e600ff087b82 */ /* 0x000ea20000000a00 */
[----:B0-----:R-:W-:-:S05]  /*01f0*/  IMAD.WIDE.U32 R10, R5, 0x4, R6 ;  /* 0x00000004050a7825 */ /* 0x001fca00078e0006 */
[----:B------:R-:W3:Y:S04]  /*0200*/  @!P0 LDG.E R4, desc[UR8][R10.64+0x4] ;  /* 0x000004080a048981 */ /* 0x000ee8000c1e1900 */
[----:B------:R-:W4:Y:S01]  /*0210*/  LDG.E R14, desc[UR8][R10.64] ;  /* 0x000000080a0e7981 */ /* 0x000f22000c1e1900 */
[----:B-1----:R-:W-:Y:S01]  /*0220*/  IMAD R13, R5, UR4, R0 ;  /* 0x00000004050d7c24 */ /* 0x002fe2000f8e0200 */
[----:B------:R-:W-:-:S03]  /*0230*/  CS2R R6, SRZ ;  /* 0x0000000000067805 */ /* 0x000fc6000001ff00 */
[----:B--2---:R-:W-:-:S04]  /*0240*/  IMAD.WIDE.U32 R8, R13, 0x4, R8 ;  /* 0x000000040d087825 */ /* 0x004fc800078e0008 */
[C---:B---3--:R-:W-:Y:S01]  /*0250*/  VIADD R15, R4.reuse, 0xffffffff ;  /* 0xffffffff040f7836 */ /* 0x048fe20000000000 */
[----:B------:R-:W-:-:S04]  /*0260*/  ISETP.GE.AND P0, PT, R4, 0x1, PT ;  /* 0x000000010400780c */ /* 0x000fc80003f06270 */
[----:B----4-:R-:W-:-:S13]  /*0270*/  ISETP.GT.U32.OR P0, PT, R14, R15, !P0 ;  /* 0x0000000f0e00720c */ /* 0x010fda0004704470 */
[----:B------:R-:W-:Y:S05]  /*0280*/  @P0 BRA `(.L_x_0) ;  /* 0x0000000000800947 */ /* 0x000fea0003800000 */
[----:B------:R0:W5:Y:S01]  /*0290*/  LDG.E R12, desc[UR8][R8.64] ;  /* 0x00000008080c7981 */ /* 0x000162000c1e1900 */
[----:B------:R-:W1:Y:S01]  /*02a0*/  LDC.64 R10, c[0x0][0x380] ;  /* 0x0000e000ff0a7b82 */ /* 0x000e620000000a00 */
[----:B------:R-:W-:Y:S01]  /*02b0*/  BSSY.RECONVERGENT B0, `(.L_x_0) ;  /* 0x000001d000007945 */ /* 0x000fe20003800200 */
[----:B------:R-:W-:Y:S02]  /*02c0*/  IMAD.MOV.U32 R4, RZ, RZ, R15 ;  /* 0x000000ffff047224 */ /* 0x000fe400078e000f */
[----:B------:R-:W-:-:S07]  /*02d0*/  IMAD.MOV.U32 R13, RZ, RZ, R14 ;  /* 0x000000ffff0d7224 */ /* 0x000fce00078e000e */
.L_x_6:
[----:B0-----:R-:W-:-:S05]  /*02e0*/  IMAD.IADD R8, R4, 0x1, R13 ;  /* 0x0000000104087824 */ /* 0x001fca00078e020d */
[----:B------:R-:W-:-:S05]  /*02f0*/  SHF.R.U32.HI R17, RZ, 0x1, R8 ;  /* 0x00000001ff117819 */ /* 0x000fca0000011608 */
[----:B-1----:R-:W-:-:S06]  /*0300*/  IMAD.WIDE.U32 R8, R17, 0x4, R10 ;  /* 0x0000000411087825 */ /* 0x002fcc00078e000a */
[----:B------:R-:W2:Y:S01]  /*0310*/  LDG.E R9, desc[UR8][R8.64] ;  /* 0x0000000808097981 */ /* 0x000ea2000c1e1900 */
[----:B------:R-:W-:Y:S01]  /*0320*/  BSSY.RELIABLE B1, `(.L_x_1) ;  /* 0x000000f000017945 */ /* 0x000fe20003800100 */
[----:B--2--5:R-:W-:-:S13]  /*0330*/  ISETP.GT.U32.AND P0, PT, R12, R9, PT ;  /* 0x000000090c00720c */ /* 0x024fda0003f04070 */
[----:B------:R-:W-:Y:S05]  /*0340*/  @!P0 BRA `(.L_x_2) ;  /* 0x0000000000148947 */ /* 0x000fea0003800000 */
[----:B------:R-:W-:-:S13]  /*0350*/  ISETP.NE.AND P0, PT, R17, R15, PT ;  /* 0x0000000f1100720c */ /* 0x000fda0003f05270 */
[----:B------:R-:W-:Y:S05]  /*0360*/  @!P0 BREAK.RELIABLE B1 ;  /* 0x0000000000018942 */ /* 0x000fea0003800100 */
[----:B------:R-:W-:Y:S05]  /*0370*/  @!P0 BRA `(.L_x_3) ;  /* 0x0000000000408947 */ /* 0x000fea0003800000 */
[----:B------:R-:W-:Y:S01]  /*0380*/  VIADD R13, R17, 0x1 ;  /* 0x00000001110d7836 */ /* 0x000fe20000000000 */
[----:B------:R-:W-:Y:S06]  /*0390*/  BRA `(.L_x_4) ;  /* 0x00000000001c7947 */ /* 0x000fec0003800000 */
.L_x_2:
[----:B------:R-:W-:-:S13]  /*03a0*/  ISETP.GE.U32.AND P0, PT, R12, R9, PT ;  /* 0x000000090c00720c */ /* 0x000fda0003f06070 */
[----:B------:R-:W-:Y:S05]  /*03b0*/  @P0 BREAK.RELIABLE B1 ;  /* 0x0000000000010942 */ /* 0x000fea0003800100 */
[----:B------:R-:W-:Y:S05]  /*03c0*/  @P0 BRA `(.L_x_5) ;  /* 0x0000000000240947 */ /* 0x000fea0003800000 */
[----:B------:R-:W-:-:S13]  /*03d0*/  ISETP.NE.AND P0, PT, R17, R14, PT ;  /* 0x0000000e1100720c */ /* 0x000fda0003f05270 */
[----:B------:R-:W-:Y:S05]  /*03e0*/  @!P0 BREAK.RELIABLE B1 ;  /* 0x0000000000018942 */ /* 0x000fea0003800100 */
[----:B------:R-:W-:Y:S05]  /*03f0*/  @!P0 BRA `(.L_x_3) ;  /* 0x0000000000208947 */ /* 0x000fea0003800000 */
[----:B------:R-:W-:-:S07]  /*0400*/  VIADD R4, R17, 0xffffffff ;  /* 0xffffffff11047836 */ /* 0x000fce0000000000 */
.L_x_4:
[----:B------:R-:W-:Y:S05]  /*0410*/  BSYNC.RELIABLE B1 ;  /* 0x0000000000017941 */ /* 0x000fea0003800100 */
.L_x_1:
[----:B------:R-:W-:Y:S02]  /*0420*/  ISETP.GE.U32.AND P0, PT, R4, 0x7fffffff, PT ;  /* 0x7fffffff0400780c */ /* 0x000fe40003f06070 */
[----:B------:R-:W-:-:S13]  /*0430*/  ISETP.LE.U32.AND P1, PT, R13, R4, PT ;  /* 0x000000040d00720c */ /* 0x000fda0003f23070 */
[----:B------:R-:W-:Y:S05]  /*0440*/  @!P0 BRA P1, `(.L_x_6) ;  /* 0xfffffffc00a48947 */ /* 0x000fea000083ffff */
[----:B------:R-:W-:Y:S05]  /*0450*/  BRA `(.L_x_3) ;  /* 0x0000000000087947 */ /* 0x000fea0003800000 */
.L_x_5:
[----:B------:R-:W-:Y:S02]  /*0460*/  IMAD.SHL.U32 R6, R17, 0x4, RZ ;  /* 0x0000000411067824 */ /* 0x000fe400078e00ff */
[----:B------:R-:W-:-:S07]  /*0470*/  IMAD.MOV.U32 R7, RZ, RZ, RZ ;  /* 0x000000ffff077224 */ /* 0x000fce00078e00ff */
.L_x_3:
[----:B------:R-:W-:Y:S05]  /*0480*/  BSYNC.RECONVERGENT B0 ;  /* 0x0000000000007941 */ /* 0x000fea0003800200 */
.L_x_0:
[----:B------:R-:W2:Y:S01]  /*0490*/  LDG.E.U8 R9, desc[UR8][R2.64] ;  /* 0x0000000802097981 */ /* 0x000ea2000c1e1100 */
[----:B------:R-:W0:Y:S01]  /*04a0*/  LDCU.64 UR10, c[0x0][0x3b0] ;  /* 0x00007600ff0a77ac */ /* 0x000e220008000a00 */
[----:B------:R-:W1:Y:S01]  /*04b0*/  LDCU UR4, c[0x0][0x3c0] ;  /* 0x00007800ff0477ac */ /* 0x000e620008000800 */
[----:B0-----:R-:W-:-:S04]  /*04c0*/  IADD3 R6, P0, PT, R6, UR10, RZ ;  /* 0x0000000a06067c10 */ /* 0x001fc8000ff1e0ff */
[----:B------:R-:W-:-:S05]  /*04d0*/  IADD3.X R7, PT, PT, R7, UR11, RZ, P0, !PT ;  /* 0x0000000b07077c10 */ /* 0x000fca00087fe4ff */
[----:B--2---:R0:W-:Y:S04]  /*04e0*/  STG.E.U8 desc[UR8][R6.64], R9 ;  /* 0x0000000906007986 */ /* 0x0041e8000c101108 */
[----:B------:R-:W2:Y:S04]  /*04f0*/  LDG.E.U8 R11, desc[UR8][R2.64+0x1] ;  /* 0x00000108020b7981 */ /* 0x000ea8000c1e1100 */
[----:B--2---:R0:W-:Y:S04]  /*0500*/  STG.E.U8 desc[UR8][R6.64+0x1], R11 ;  /* 0x0000010b06007986 */ /* 0x0041e8000c101108 */
[----:B------:R-:W2:Y:S04]  /*0510*/  LDG.E.U8 R13, desc[UR8][R2.64+0x2] ;  /* 0x00000208020d7981 */ /* 0x000ea8000c1e1100 */
[----:B--2---:R0:W-:Y:S04]  /*0520*/  STG.E.U8 desc[UR8][R6.64+0x2], R13 ;  /* 0x0000020d06007986 */ /* 0x0041e8000c101108 */
[----:B------:R-:W2:Y:S01]  /*0530*/  LDG.E.U8 R15, desc[UR8][R2.64+0x3] ;  /* 0x00000308020f7981 */ /* 0x000ea2000c1e1100 */
[----:B------:R-:W-:-:S05]  /*0540*/  VIADD R5, R5, 0x1 ;  /* 0x0000000105057836 */ /* 0x000fca0000000000 */
[----:B-1----:R-:W-:Y:S01]  /*0550*/  ISETP.NE.AND P0, PT, R5, UR4, PT ;  /* 0x0000000405007c0c */ /* 0x002fe2000bf05270 */
[----:B--2---:R0:W-:-:S12]  /*0560*/  STG.E.U8 desc[UR8][R6.64+0x3], R15 ;  /* 0x0000030f06007986 */ /* 0x0041d8000c101108 */
[----:B------:R-:W-:Y:S05]  /*0570*/  @P0 BRA `(.L_x_7) ;  /* 0xfffffffc00080947 */ /* 0x000fea000383ffff */
[----:B------:R-:W-:Y:S05]  /*0580*/  EXIT ;  /* 0x000000000000794d */ /* 0x000fea0003800000 */
.L_x_8:
[----:B------:R-:W-:-:S00]  /*0590*/  BRA `(.L_x_8) ;  /* 0xfffffffc00fc7947 */ /* 0x000fc0000383ffff */
[----:B------:R-:W-:-:S00]  /*05a0*/  NOP ;  /* 0x0000000000007918 */ /* 0x000fc00000000000 */
        /* <DEDUP_REMOVED lines=13> */
.L_x_88:


//--------------------- .text._Z14gpuColorFilterPjS_PhS0_jjjj --------------------------
	.section	.text._Z14gpuColorFilterPjS_PhS0_jjjj,"ax",@progbits
	.align	128
        .global         _Z14gpuColorFilterPjS_PhS0_jjjj
        .type           _Z14gpuColorFilterPjS_PhS0_jjjj,@function
        .size           _Z14gpuColorFilterPjS_PhS0_jjjj,(.L_x_89 - _Z14gpuColorFilterPjS_PhS0_jjjj)
        .other          _Z14gpuColorFilterPjS_PhS0_jjjj,@"STO_CUDA_ENTRY STV_DEFAULT"
_Z14gpuColorFilterPjS_PhS0_jjjj:
.text._Z14gpuColorFilterPjS_PhS0_jjjj:
[----:B------:R-:W-:Y:S01]  /*0000*/  LDC R1, c[0x0][0x37c] ;  /* 0x0000df00ff017b82 */ /* 0x000fe20000000800 */
[----:B------:R-:W0:Y:S07]  /*0010*/  S2R R5, SR_TID.X ;  /* 0x0000000000057919 */ /* 0x000e2e0000002100 */
[----:B------:R-:W1:Y:S01]  /*0020*/  S2UR UR5, SR_CTAID.X ;  /* 0x00000000000579c3 */ /* 0x000e620000002500 */
[----:B------:R-:W1:Y:S07]  /*0030*/  LDCU UR4, c[0x0][0x360] ;  /* 0x00006c00ff0477ac */ /* 0x000e6e0008000800 */
[----:B------:R-:W2:Y:S01]  /*0040*/  LDC R0, c[0x0][0x3a0] ;  /* 0x0000e800ff007b82 */ /* 0x000ea20000000800 */
[----:B-1----:R-:W-:-:S06]  /*0050*/  UIMAD UR5, UR5, UR4, URZ ;  /* 0x00000004050572a4 */ /* 0x002fcc000f8e02ff */
[----:B0-----:R-:W-:-:S04]  /*0060*/  IADD3 R3, PT, PT, R5, UR5, RZ ;  /* 0x0000000505037c10 */ /* 0x001fc8000fffe0ff */
[----:B--2---:R-:W-:-:S13]  /*0070*/  ISETP.GE.U32.AND P0, PT, R3, R0, PT ;  /* 0x000000000300720c */ /* 0x004fda0003f06070 */
[----:B------:R-:W-:Y:S05]  /*0080*/  @P0 EXIT ;  /* 0x000000000000094d */ /* 0x000fea0003800000 */
[----:B------:R-:W0:Y:S01]  /*0090*/  LDCU.64 UR6, c[0x0][0x398] ;  /* 0x00007300ff0677ac */ /* 0x000e220008000a00 */
[----:B------:R-:W-:Y:S01]  /*00a0*/  HFMA2 R16, -RZ, RZ, 0, 0 ;  /* 0x00000000ff107431 */ /* 0x000fe200000001ff */
[----:B------:R-:W1:Y:S01]  /*00b0*/  LDCU.64 UR8, c[0x0][0x358] ;  /* 0x00006b00ff0877ac */ /* 0x000e620008000a00 */
[----:B0-----:R-:W-:Y:S01]  /*00c0*/  IADD3 R22, P0, PT, R3, UR6, RZ ;  /* 0x0000000603167c10 */ /* 0x001fe2000ff1e0ff */
[----:B------:R-:W0:Y:S03]  /*00d0*/  LDCU UR6, c[0x0][0x3a8] ;  /* 0x00007500ff0677ac */ /* 0x000e260008000800 */
[----:B------:R-:W-:-:S05]  /*00e0*/  IADD3.X R23, PT, PT, RZ, UR7, RZ, P0, !PT ;  /* 0x00000007ff177c10 */ /* 0x000fca00087fe4ff */
[----:B-1----:R1:W-:Y:S01]  /*00f0*/  STG.E.U8 desc[UR8][R22.64], RZ ;  /* 0x000000ff16007986 */ /* 0x0023e2000c101108 */
[----:B0-----:R-:W-:-:S09]  /*0100*/  UISETP.NE.AND UP0, UPT, UR6, URZ, UPT ;  /* 0x000000ff0600728c */ /* 0x001fd2000bf05270 */
[----:B-1----:R-:W-:Y:S05]  /*0110*/  BRA.U !UP0, `(.L_x_9) ;  /* 0x0000000908a47547 */ /* 0x002fea000b800000 */
[----:B------:R-:W-:Y:S01]  /*0120*/  UISETP.GE.U32.AND UP0, UPT, UR6, 0x10, UPT ;  /* 0x000000100600788c */ /* 0x000fe2000bf06070 */
[----:B------:R-:W-:Y:S01]  /*0130*/  MOV R16, RZ ;  /* 0x000000ff00107202 */ /* 0x000fe20000000f00 */
[----:B------:R-:W-:-:S07]  /*0140*/  UMOV UR4, URZ ;  /* 0x000000ff00047c82 */ /* 0x000fce0008000000 */
[----:B------:R-:W-:Y:S05]  /*0150*/  BRA.U !UP0, `(.L_x_10) ;  /* 0x0000000508607547 */ /* 0x000fea000b800000 */
[----:B------:R-:W-:Y:S01]  /*0160*/  ULOP3.LUT UR4, UR6, 0xfffffff0, URZ, 0xc0, !UPT ;  /* 0xfffffff006047892 */ /* 0x000fe2000f8ec0ff */
[CC--:B------:R-:W-:Y:S01]  /*0170*/  LEA R7, R0.reuse, R3.reuse, 0x1 ;  /* 0x0000000300077211 */ /* 0x0c0fe200078e08ff */
[C-C-:B------:R-:W-:Y:S01]  /*0180*/  IMAD R9, R0.reuse, 0x3, R3.reuse ;  /* 0x0000000300097824 */ /* 0x140fe200078e0203 */
[CC--:B------:R-:W-:Y:S01]  /*0190*/  LEA R11, R0.reuse, R3.reuse, 0x2 ;  /* 0x00000003000b7211 */ /* 0x0c0fe200078e10ff */
[C-C-:B------:R-:W-:Y:S01]  /*01a0*/  IMAD R13, R0.reuse, 0x5, R3.reuse ;  /* 0x00000005000d7824 */ /* 0x140fe200078e0203 */
[CC--:B------:R-:W-:Y:S01]  /*01b0*/  LEA R19, R0.reuse, R3.reuse, 0x3 ;  /* 0x0000000300137211 */ /* 0x0c0fe200078e18ff */
[C-C-:B------:R-:W-:Y:S01]  /*01c0*/  IMAD R15, R0.reuse, 0x6, R3.reuse ;  /* 0x00000006000f7824 */ /* 0x140fe200078e0203 */
[----:B------:R-:W-:Y:S01]  /*01d0*/  MOV R16, RZ ;  /* 0x000000ff00107202 */ /* 0x000fe20000000f00 */
[C-C-:B------:R-:W-:Y:S01]  /*01e0*/  IMAD R17, R0.reuse, 0x7, R3.reuse ;  /* 0x0000000700117824 */ /* 0x140fe200078e0203 */
[----:B------:R-:W-:Y:S01]  /*01f0*/  MOV R14, R3 ;  /* 0x00000003000e7202 */ /* 0x000fe20000000f00 */
[C---:B------:R-:W-:Y:S01]  /*0200*/  IMAD R21, R0.reuse, 0x9, R3 ;  /* 0x0000000900157824 */ /* 0x040fe200078e0203 */
[C---:B------:R-:W-:Y:S01]  /*0210*/  IADD3 R5, PT, PT, R0.reuse, UR5, R5 ;  /* 0x0000000500057c10 */ /* 0x040fe2000fffe005 */
[C-C-:B------:R-:W-:Y:S01]  /*0220*/  IMAD R2, R0.reuse, 0xa, R3.reuse ;  /* 0x0000000a00027824 */ /* 0x140fe200078e0203 */
[----:B------:R-:W0:Y:S01]  /*0230*/  LDCU UR7, c[0x0][0x3ac] ;  /* 0x00007580ff0777ac */ /* 0x000e220008000800 */
[----:B------:R-:W-:-:S02]  /*0240*/  IMAD R4, R0, 0xb, R3 ;  /* 0x0000000b00047824 */ /* 0x000fc400078e0203 */
[C-C-:B------:R-:W-:Y:S01]  /*0250*/  IMAD R6, R0.reuse, 0xc, R3.reuse ;  /* 0x0000000c00067824 */ /* 0x140fe200078e0203 */
[----:B------:R-:W-:Y:S01]  /*0260*/  UIADD3 UR5, UPT, UPT, -UR4, URZ, URZ ;  /* 0x000000ff04057290 */ /* 0x000fe2000fffe1ff */
[C-C-:B------:R-:W-:Y:S02]  /*0270*/  IMAD R8, R0.reuse, 0xd, R3.reuse ;  /* 0x0000000d00087824 */ /* 0x140fe400078e0203 */
[C-C-:B------:R-:W-:Y:S02]  /*0280*/  IMAD R10, R0.reuse, 0xe, R3.reuse ;  /* 0x0000000e000a7824 */ /* 0x140fe400078e0203 */
[----:B------:R-:W-:-:S07]  /*0290*/  IMAD R12, R0, 0xf, R3 ;  /* 0x0000000f000c7824 */ /* 0x000fce00078e0203 */
.L_x_11:
[----:B------:R-:W1:Y:S02]  /*02a0*/  LDC.64 R24, c[0x0][0x380] ;  /* 0x0000e000ff187b82 */ /* 0x000e640000000a00 */
[----:B-1----:R-:W-:-:S05]  /*02b0*/  IMAD.WIDE.U32 R26, R14, 0x4, R24 ;  /* 0x000000040e1a7825 */ /* 0x002fca00078e0018 */
[----:B------:R1:W0:Y:S02]  /*02c0*/  LDG.E R29, desc[UR8][R26.64] ;  /* 0x000000081a1d7981 */ /* 0x000224000c1e1900 */
[----:B-1----:R-:W-:-:S05]  /*02d0*/  IMAD.WIDE.U32 R26, R5, 0x4, R24 ;  /* 0x00000004051a7825 */ /* 0x002fca00078e0018 */
[----:B------:R1:W2:Y:S01]  /*02e0*/  LDG.E R18, desc[UR8][R26.64] ;  /* 0x000000081a127981 */ /* 0x0002a2000c1e1900 */
[----:B0-----:R-:W-:Y:S02]  /*02f0*/  IMAD R16, R16, UR7, R29 ;  /* 0x0000000710107c24 */ /* 0x001fe4000f8e021d */
[----:B------:R-:W-:-:S06]  /*0300*/  IMAD.WIDE.U32 R28, R7, 0x4, R24 ;  /* 0x00000004071c7825 */ /* 0x000fcc00078e0018 */
[----:B------:R-:W3:Y:S01]  /*0310*/  LDG.E R29, desc[UR8][R28.64] ;  /* 0x000000081c1d7981 */ /* 0x000ee2000c1e1900 */
[----:B-1----:R-:W-:-:S04]  /*0320*/  IMAD.WIDE.U32 R26, R9, 0x4, R24 ;  /* 0x00000004091a7825 */ /* 0x002fc800078e0018 */
[----:B--2---:R-:W-:Y:S02]  /*0330*/  IMAD R16, R16, UR7, R18 ;  /* 0x0000000710107c24 */ /* 0x004fe4000f8e0212 */
[----:B------:R0:W2:Y:S02]  /*0340*/  LDG.E R18, desc[UR8][R26.64] ;  /* 0x000000081a127981 */ /* 0x0000a4000c1e1900 */
[----:B---3--:R-:W-:Y:S02]  /*0350*/  IMAD R16, R16, UR7, R29 ;  /* 0x0000000710107c24 */ /* 0x008fe4000f8e021d */
[----:B------:R-:W-:-:S05]  /*0360*/  IMAD.WIDE.U32 R28, R11, 0x4, R24 ;  /* 0x000000040b1c7825 */ /* 0x000fca00078e0018 */
[----:B------:R1:W3:Y:S01]  /*0370*/  LDG.E R20, desc[UR8][R28.64] ;  /* 0x000000081c147981 */ /* 0x0002e2000c1e1900 */
[----:B0-----:R-:W-:-:S04]  /*0380*/  IMAD.WIDE.U32 R26, R13, 0x4, R24 ;  /* 0x000000040d1a7825 */ /* 0x001fc800078e0018 */
[----:B--2---:R-:W-:Y:S02]  /*0390*/  IMAD R16, R16, UR7, R18 ;  /* 0x0000000710107c24 */ /* 0x004fe4000f8e0212 */
[----:B------:R0:W2:Y:S01]  /*03a0*/  LDG.E R18, desc[UR8][R26.64] ;  /* 0x000000081a127981 */ /* 0x0000a2000c1e1900 */
[----:B-1----:R-:W-:-:S04]  /*03b0*/  IMAD.WIDE.U32 R28, R15, 0x4, R24 ;  /* 0x000000040f1c7825 */ /* 0x002fc800078e0018 */
[----:B---3--:R-:W-:Y:S02]  /*03c0*/  IMAD R16, R16, UR7, R20 ;  /* 0x0000000710107c24 */ /* 0x008fe4000f8e0214 */
[----:B------:R1:W3:Y:S01]  /*03d0*/  LDG.E R20, desc[UR8][R28.64] ;  /* 0x000000081c147981 */ /* 0x0002e2000c1e1900 */
[----:B0-----:R-:W-:-:S04]  /*03e0*/  IMAD.WIDE.U32 R26, R17, 0x4, R24 ;  /* 0x00000004111a7825 */ /* 0x001fc800078e0018 */
[----:B--2---:R-:W-:Y:S02]  /*03f0*/  IMAD R16, R16, UR7, R18 ;  /* 0x0000000710107c24 */ /* 0x004fe4000f8e0212 */
[----:B------:R0:W2:Y:S01]  /*0400*/  LDG.E R18, desc[UR8][R26.64] ;  /* 0x000000081a127981 */ /* 0x0000a2000c1e1900 */
[----:B-1----:R-:W-:-:S04]  /*0410*/  IMAD.WIDE.U32 R28, R19, 0x4, R24 ;  /* 0x00000004131c7825 */ /* 0x002fc800078e0018 */
[----:B---3--:R-:W-:Y:S02]  /*0420*/  IMAD R16, R16, UR7, R20 ;  /* 0x0000000710107c24 */ /* 0x008fe4000f8e0214 */
[----:B------:R-:W3:Y:S01]  /*0430*/  LDG.E R20, desc[UR8][R28.64] ;  /* 0x000000081c147981 */ /* 0x000ee2000c1e1900 */
[----:B0-----:R-:W-:-:S04]  /*0440*/  IMAD.WIDE.U32 R26, R21, 0x4, R24 ;  /* 0x00000004151a7825 */ /* 0x001fc800078e0018 */
[----:B--2---:R-:W-:Y:S02]  /*0450*/  IMAD R16, R16, UR7, R18 ;  /* 0x0000000710107c24 */ /* 0x004fe4000f8e0212 */
[----:B------:R0:W2:Y:S02]  /*0460*/  LDG.E R18, desc[UR8][R26.64] ;  /* 0x000000081a127981 */ /* 0x0000a4000c1e1900 */
[----:B0-----:R-:W-:-:S04]  /*0470*/  IMAD.WIDE.U32 R26, R2, 0x4, R24 ;  /* 0x00000004021a7825 */ /* 0x001fc800078e0018 */
[----:B---3--:R-:W-:Y:S02]  /*0480*/  IMAD R16, R16, UR7, R20 ;  /* 0x0000000710107c24 */ /* 0x008fe4000f8e0214 */
[----:B------:R0:W3:Y:S01]  /*0490*/  LDG.E R20, desc[UR8][R26.64] ;  /* 0x000000081a147981 */ /* 0x0000e2000c1e1900 */
[----:B------:R-:W-:-:S04]  /*04a0*/  IMAD.WIDE.U32 R28, R4, 0x4, R24 ;  /* 0x00000004041c7825 */ /* 0x000fc800078e0018 */
[----:B--2---:R-:W-:Y:S02]  /*04b0*/  IMAD R16, R16, UR7, R18 ;  /* 0x0000000710107c24 */ /* 0x004fe4000f8e0212 */
[----:B------:R1:W2:Y:S01]  /*04c0*/  LDG.E R18, desc[UR8][R28.64] ;  /* 0x000000081c127981 */ /* 0x0002a2000c1e1900 */
[----:B0-----:R-:W-:-:S04]  /*04d0*/  IMAD.WIDE.U32 R26, R6, 0x4, R24 ;  /* 0x00000004061a7825 */ /* 0x001fc800078e0018 */
[----:B---3--:R-:W-:Y:S02]  /*04e0*/  IMAD R16, R16, UR7, R20 ;  /* 0x0000000710107c24 */ /* 0x008fe4000f8e0214 */
[----:B------:R0:W3:Y:S01]  /*04f0*/  LDG.E R20, desc[UR8][R26.64] ;  /* 0x000000081a147981 */ /* 0x0000e2000c1e1900 */
[----:B-1----:R-:W-:-:S04]  /*0500*/  IMAD.WIDE.U32 R28, R8, 0x4, R24 ;  /* 0x00000004081c7825 */ /* 0x002fc800078e0018 */
[----:B--2---:R-:W-:Y:S02]  /*0510*/  IMAD R16, R16, UR7, R18 ;  /* 0x0000000710107c24 */ /* 0x004fe4000f8e0212 */
[----:B------:R-:W2:Y:S01]  /*0520*/  LDG.E R18, desc[UR8][R28.64] ;  /* 0x000000081c127981 */ /* 0x000ea2000c1e1900 */
[----:B0-----:R-:W-:-:S04]  /*0530*/  IMAD.WIDE.U32 R26, R10, 0x4, R24 ;  /* 0x000000040a1a7825 */ /* 0x001fc800078e0018 */
[----:B------:R-:W-:-:S06]  /*0540*/  IMAD.WIDE.U32 R24, R12, 0x4, R24 ;  /* 0x000000040c187825 */ /* 0x000fcc00078e0018 */
[----:B------:R-:W4:Y:S01]  /*0550*/  LDG.E R25, desc[UR8][R24.64] ;  /* 0x0000000818197981 */ /* 0x000f22000c1e1900 */
[----:B---3--:R-:W-:-:S03]  /*0560*/  IMAD R16, R16, UR7, R20 ;  /* 0x0000000710107c24 */ /* 0x008fc6000f8e0214 */
[----:B------:R-:W3:Y:S01]  /*0570*/  LDG.E R20, desc[UR8][R26.64] ;  /* 0x000000081a147981 */ /* 0x000ee2000c1e1900 */
[----:B------:R-:W-:-:S04]  /*0580*/  UIADD3 UR5, UPT, UPT, UR5, 0x10, URZ ;  /* 0x0000001005057890 */ /* 0x000fc8000fffe0ff */
[----:B------:R-:W-:Y:S01]  /*0590*/  UISETP.NE.AND UP0, UPT, UR5, URZ, UPT ;  /* 0x000000ff0500728c */ /* 0x000fe2000bf05270 */
[----:B--2---:R-:W-:Y:S01]  /*05a0*/  IMAD R16, R16, UR7, R18 ;  /* 0x0000000710107c24 */ /* 0x004fe2000f8e0212 */
[C---:B------:R-:W-:Y:S02]  /*05b0*/  LEA R14, R0.reuse, R14, 0x4 ;  /* 0x0000000e000e7211 */ /* 0x040fe400078e20ff */
[C---:B------:R-:W-:Y:S02]  /*05c0*/  LEA R5, R0.reuse, R5, 0x4 ;  /* 0x0000000500057211 */ /* 0x040fe400078e20ff */
[C---:B------:R-:W-:Y:S02]  /*05d0*/  LEA R7, R0.reuse, R7, 0x4 ;  /* 0x0000000700077211 */ /* 0x040fe400078e20ff */
[C---:B------:R-:W-:Y:S02]  /*05e0*/  LEA R9, R0.reuse, R9, 0x4 ;  /* 0x0000000900097211 */ /* 0x040fe400078e20ff */
[----:B------:R-:W-:-:S02]  /*05f0*/  LEA R11, R0, R11, 0x4 ;  /* 0x0000000b000b7211 */ /* 0x000fc400078e20ff */
[C---:B------:R-:W-:Y:S02]  /*0600*/  LEA R13, R0.reuse, R13, 0x4 ;  /* 0x0000000d000d7211 */ /* 0x040fe400078e20ff */
        /* <DEDUP_REMOVED lines=9> */
[----:B------:R-:W-:Y:S01]  /*06a0*/  LEA R12, R0, R12, 0x4 ;  /* 0x0000000c000c7211 */ /* 0x000fe200078e20ff */
[----:B---3--:R-:W-:-:S04]  /*06b0*/  IMAD R16, R16, UR7, R20 ;  /* 0x0000000710107c24 */ /* 0x008fc8000f8e0214 */
[----:B----4-:R-:W-:Y:S01]  /*06c0*/  IMAD R16, R16, UR7, R25 ;  /* 0x0000000710107c24 */ /* 0x010fe2000f8e0219 */
[----:B------:R-:W-:Y:S06]  /*06d0*/  BRA.U UP0, `(.L_x_11) ;  /* 0xfffffff900f07547 */ /* 0x000fec000b83ffff */
.L_x_10:
[----:B------:R-:W-:-:S09]  /*06e0*/  ULOP3.LUT UP0, UR5, UR6, 0xf, URZ, 0xc0, !UPT ;  /* 0x0000000f06057892 */ /* 0x000fd2000f80c0ff */
[----:B------:R-:W-:Y:S05]  /*06f0*/  BRA.U !UP0, `(.L_x_9) ;  /* 0x00000005082c7547 */ /* 0x000fea000b800000 */
[----:B------:R-:W-:Y:S02]  /*0700*/  UISETP.GE.U32.AND UP0, UPT, UR5, 0x8, UPT ;  /* 0x000000080500788c */ /* 0x000fe4000bf06070 */
[----:B------:R-:W-:-:S04]  /*0710*/  ULOP3.LUT UR7, UR6, 0x7, URZ, 0xc0, !UPT ;  /* 0x0000000706077892 */ /* 0x000fc8000f8ec0ff */
[----:B------:R-:W-:-:S03]  /*0720*/  UISETP.NE.AND UP1, UPT, UR7, URZ, UPT ;  /* 0x000000ff0700728c */ /* 0x000fc6000bf25270 */
[----:B------:R-:W-:Y:S08]  /*0730*/  BRA.U !UP0, `(.L_x_12) ;  /* 0x00000001088c7547 */ /* 0x000ff0000b800000 */
[----:B------:R-:W0:Y:S01]  /*0740*/  LDC.64 R4, c[0x0][0x380] ;  /* 0x0000e000ff047b82 */ /* 0x000e220000000a00 */
[----:B------:R-:W-:Y:S01]  /*0750*/  IMAD R9, R0, UR4, R3 ;  /* 0x0000000400097c24 */ /* 0x000fe2000f8e0203 */
[----:B------:R-:W1:Y:S04]  /*0760*/  LDCU UR5, c[0x0][0x3ac] ;  /* 0x00007580ff0577ac */ /* 0x000e680008000800 */
[----:B------:R-:W-:-:S04]  /*0770*/  IADD3 R11, PT, PT, R9, R0, RZ ;  /* 0x00000000090b7210 */ /* 0x000fc80007ffe0ff */
[----:B------:R-:W-:-:S04]  /*0780*/  IADD3 R13, PT, PT, R11, R0, RZ ;  /* 0x000000000b0d7210 */ /* 0x000fc80007ffe0ff */
[----:B------:R-:W-:Y:S01]  /*0790*/  IADD3 R15, PT, PT, R13, R0, RZ ;  /* 0x000000000d0f7210 */ /* 0x000fe20007ffe0ff */
[----:B0-----:R-:W-:-:S04]  /*07a0*/  IMAD.WIDE.U32 R8, R9, 0x4, R4 ;  /* 0x0000000409087825 */ /* 0x001fc800078e0004 */
[--C-:B------:R-:W-:Y:S01]  /*07b0*/  IMAD.WIDE.U32 R10, R11, 0x4, R4.reuse ;  /* 0x000000040b0a7825 */ /* 0x100fe200078e0004 */
[----:B------:R0:W1:Y:S01]  /*07c0*/  LDG.E R7, desc[UR8][R8.64] ;  /* 0x0000000808077981 */ /* 0x000062000c1e1900 */
[-C--:B------:R-:W-:Y:S02]  /*07d0*/  IADD3 R19, PT, PT, R15, R0.reuse, RZ ;  /* 0x000000000f137210 */ /* 0x080fe40007ffe0ff */
[--C-:B------:R-:W-:Y:S01]  /*07e0*/  IMAD.WIDE.U32 R12, R13, 0x4, R4.reuse ;  /* 0x000000040d0c7825 */ /* 0x100fe200078e0004 */
[----:B------:R2:W3:Y:S03]  /*07f0*/  LDG.E R2, desc[UR8][R10.64] ;  /* 0x000000080a027981 */ /* 0x0004e6000c1e1900 */
[----:B------:R-:W-:Y:S01]  /*0800*/  IMAD.WIDE.U32 R14, R15, 0x4, R4 ;  /* 0x000000040f0e7825 */ /* 0x000fe200078e0004 */
[----:B------:R-:W4:Y:S01]  /*0810*/  LDG.E R6, desc[UR8][R12.64] ;  /* 0x000000080c067981 */ /* 0x000f22000c1e1900 */
[----:B------:R-:W-:-:S02]  /*0820*/  IADD3 R17, PT, PT, R19, R0, RZ ;  /* 0x0000000013117210 */ /* 0x000fc40007ffe0ff */
[--C-:B------:R-:W-:Y:S02]  /*0830*/  IMAD.WIDE.U32 R18, R19, 0x4, R4.reuse ;  /* 0x0000000413127825 */ /* 0x100fe400078e0004 */
[----:B------:R-:W5:Y:S01]  /*0840*/  LDG.E R15, desc[UR8][R14.64] ;  /* 0x000000080e0f7981 */ /* 0x000f62000c1e1900 */
[CC--:B------:R-:W-:Y:S01]  /*0850*/  IADD3 R21, PT, PT, R17.reuse, R0.reuse, RZ ;  /* 0x0000000011157210 */ /* 0x0c0fe20007ffe0ff */
[--C-:B0-----:R-:W-:Y:S02]  /*0860*/  IMAD.WIDE.U32 R8, R17, 0x4, R4.reuse ;  /* 0x0000000411087825 */ /* 0x101fe400078e0004 */
[----:B------:R-:W5:Y:S01]  /*0870*/  LDG.E R19, desc[UR8][R18.64] ;  /* 0x0000000812137981 */ /* 0x000f62000c1e1900 */
[C---:B------:R-:W-:Y:S01]  /*0880*/  IADD3 R17, PT, PT, R21.reuse, R0, RZ ;  /* 0x0000000015117210 */ /* 0x040fe20007ffe0ff */
[--C-:B--2---:R-:W-:Y:S02]  /*0890*/  IMAD.WIDE.U32 R10, R21, 0x4, R4.reuse ;  /* 0x00000004150a7825 */ /* 0x104fe400078e0004 */
[----:B------:R-:W2:Y:S02]  /*08a0*/  LDG.E R9, desc[UR8][R8.64] ;  /* 0x0000000808097981 */ /* 0x000ea4000c1e1900 */
[----:B------:R-:W-:-:S02]  /*08b0*/  IMAD.WIDE.U32 R4, R17, 0x4, R4 ;  /* 0x0000000411047825 */ /* 0x000fc400078e0004 */
[----:B------:R-:W2:Y:S04]  /*08c0*/  LDG.E R11, desc[UR8][R10.64] ;  /* 0x000000080a0b7981 */ /* 0x000ea8000c1e1900 */
[----:B------:R-:W2:Y:S01]  /*08d0*/  LDG.E R5, desc[UR8][R4.64] ;  /* 0x0000000804057981 */ /* 0x000ea2000c1e1900 */
[----:B------:R-:W-:Y:S01]  /*08e0*/  UIADD3 UR4, UPT, UPT, UR4, 0x8, URZ ;  /* 0x0000000804047890 */ /* 0x000fe2000fffe0ff */
[----:B-1----:R-:W-:-:S04]  /*08f0*/  IMAD R7, R16, UR5, R7 ;  /* 0x0000000510077c24 */ /* 0x002fc8000f8e0207 */
[----:B---3--:R-:W-:-:S04]  /*0900*/  IMAD R7, R7, UR5, R2 ;  /* 0x0000000507077c24 */ /* 0x008fc8000f8e0202 */
[----:B----4-:R-:W-:-:S04]  /*0910*/  IMAD R6, R7, UR5, R6 ;  /* 0x0000000507067c24 */ /* 0x010fc8000f8e0206 */
[----:B-----5:R-:W-:-:S04]  /*0920*/  IMAD R6, R6, UR5, R15 ;  /* 0x0000000506067c24 */ /* 0x020fc8000f8e020f */
[----:B------:R-:W-:-:S04]  /*0930*/  IMAD R6, R6, UR5, R19 ;  /* 0x0000000506067c24 */ /* 0x000fc8000f8e0213 */
[----:B--2---:R-:W-:-:S04]  /*0940*/  IMAD R6, R6, UR5, R9 ;  /* 0x0000000506067c24 */ /* 0x004fc8000f8e0209 */
[----:B------:R-:W-:-:S04]  /*0950*/  IMAD R6, R6, UR5, R11 ;  /* 0x0000000506067c24 */ /* 0x000fc8000f8e020b */
[----:B------:R-:W-:-:S07]  /*0960*/  IMAD R16, R6, UR5, R5 ;  /* 0x0000000506107c24 */ /* 0x000fce000f8e0205 */
.L_x_12:
        /* <DEDUP_REMOVED lines=12> */
[--C-:B------:R-:W-:Y:S02]  /*0a30*/  IMAD.WIDE.U32 R8, R9, 0x4, R4.reuse ;  /* 0x0000000409087825 */ /* 0x100fe400078e0004 */
[----:B------:R-:W1:Y:S02]  /*0a40*/  LDG.E R7, desc[UR8][R6.64] ;  /* 0x0000000806077981 */ /* 0x000e64000c1e1900 */
[--C-:B------:R-:W-:Y:S02]  /*0a50*/  IMAD.WIDE.U32 R10, R11, 0x4, R4.reuse ;  /* 0x000000040b0a7825 */ /* 0x100fe400078e0004 */
[----:B------:R-:W2:Y:S02]  /*0a60*/  LDG.E R9, desc[UR8][R8.64] ;  /* 0x0000000808097981 */ /* 0x000ea4000c1e1900 */
[----:B------:R-:W-:Y:S02]  /*0a70*/  IMAD.WIDE.U32 R4, R13, 0x4, R4 ;  /* 0x000000040d047825 */ /* 0x000fe400078e0004 */
[----:B------:R-:W3:Y:S04]  /*0a80*/  LDG.E R11, desc[UR8][R10.64] ;  /* 0x000000080a0b7981 */ /* 0x000ee8000c1e1900 */
[----:B------:R-:W4:Y:S01]  /*0a90*/  LDG.E R5, desc[UR8][R4.64] ;  /* 0x0000000804057981 */ /* 0x000f22000c1e1900 */
[----:B------:R-:W-:Y:S01]  /*0aa0*/  UIADD3 UR4, UPT, UPT, UR4, 0x4, URZ ;  /* 0x0000000404047890 */ /* 0x000fe2000fffe0ff */
[----:B-1----:R-:W-:-:S04]  /*0ab0*/  IMAD R16, R16, UR6, R7 ;  /* 0x0000000610107c24 */ /* 0x002fc8000f8e0207 */
[----:B--2---:R-:W-:-:S04]  /*0ac0*/  IMAD R16, R16, UR6, R9 ;  /* 0x0000000610107c24 */ /* 0x004fc8000f8e0209 */
[----:B---3--:R-:W-:-:S04]  /*0ad0*/  IMAD R16, R16, UR6, R11 ;  /* 0x0000000610107c24 */ /* 0x008fc8000f8e020b */
[----:B----4-:R-:W-:-:S07]  /*0ae0*/  IMAD R16, R16, UR6, R5 ;  /* 0x0000000610107c24 */ /* 0x010fce000f8e0205 */
.L_x_13:
[----:B------:R-:W-:Y:S05]  /*0af0*/  BRA.U !UP1, `(.L_x_9) ;  /* 0x00000001092c7547 */ /* 0x000fea000b800000 */
[----:B------:R-:W0:Y:S01]  /*0b00*/  LDC.64 R4, c[0x0][0x380] ;  /* 0x0000e000ff047b82 */ /* 0x000e220000000a00 */
[----:B------:R-:W-:Y:S01]  /*0b10*/  IMAD R7, R0, UR4, R3 ;  /* 0x0000000400077c24 */ /* 0x000fe2000f8e0203 */
[----:B------:R-:W1:Y:S01]  /*0b20*/  LDCU UR6, c[0x0][0x3ac] ;  /* 0x00007580ff0677ac */ /* 0x000e620008000800 */
[----:B------:R-:W-:-:S12]  /*0b30*/  UIADD3 UR5, UPT, UPT, -UR5, URZ, URZ ;  /* 0x000000ff05057290 */ /* 0x000fd8000fffe1ff */
.L_x_14:
[----:B0-----:R-:W-:-:S06]  /*0b40*/  IMAD.WIDE.U32 R2, R7, 0x4, R4 ;  /* 0x0000000407027825 */ /* 0x001fcc00078e0004 */
[----:B------:R-:W1:Y:S01]  /*0b50*/  LDG.E R3, desc[UR8][R2.64] ;  /* 0x0000000802037981 */ /* 0x000e62000c1e1900 */
[----:B------:R-:W-:Y:S01]  /*0b60*/  UIADD3 UR5, UPT, UPT, UR5, 0x1, URZ ;  /* 0x0000000105057890 */ /* 0x000fe2000fffe0ff */
[----:B------:R-:W-:-:S03]  /*0b70*/  IADD3 R7, PT, PT, R7, R0, RZ ;  /* 0x0000000007077210 */ /* 0x000fc60007ffe0ff */
[----:B------:R-:W-:Y:S01]  /*0b80*/  UISETP.NE.AND UP0, UPT, UR5, URZ, UPT ;  /* 0x000000ff0500728c */ /* 0x000fe2000bf05270 */
[----:B-1----:R-:W-:-:S08]  /*0b90*/  IMAD R16, R16, UR6, R3 ;  /* 0x0000000610107c24 */ /* 0x002fd0000f8e0203 */
[----:B------:R-:W-:Y:S05]  /*0ba0*/  BRA.U UP0, `(.L_x_14) ;  /* 0xfffffffd00e47547 */ /* 0x000fea000b83ffff */
.L_x_9:
[----:B------:R-:W0:Y:S02]  /*0bb0*/  LDCU UR5, c[0x0][0x3a4] ;  /* 0x00007480ff0577ac */ /* 0x000e240008000800 */
[----:B0-----:R-:W-:-:S09]  /*0bc0*/  UISETP.GE.U32.AND UP0, UPT, UR5, 0x2, UPT ;  /* 0x000000020500788c */ /* 0x001fd2000bf06070 */
[----:B------:R-:W-:Y:S05]  /*0bd0*/  BRA.U !UP0, `(.L_x_15) ;  /* 0x00000005082c7547 */ /* 0x000fea000b800000 */
[----:B------:R-:W-:Y:S01]  /*0be0*/  UISETP.GE.AND UP0, UPT, UR5, 0x1, UPT ;  /* 0x000000010500788c */ /* 0x000fe2000bf06270 */
[----:B------:R-:W-:Y:S01]  /*0bf0*/  HFMA2 R0, -RZ, RZ, 0, 0 ;  /* 0x00000000ff007431 */ /* 0x000fe200000001ff */
[----:B------:R-:W-:Y:S01]  /*0c00*/  UIADD3 UR4, UPT, UPT, UR5, -0x1, URZ ;  /* 0xffffffff05047890 */ /* 0x000fe2000fffe0ff */
[----:B------:R-:W-:Y:S02]  /*0c10*/  PLOP3.LUT P0, PT, PT, PT, PT, 0x80, 0x8 ;  /* 0x000000000008781c */ /* 0x000fe40003f0f070 */
[----:B------:R-:W-:-:S03]  /*0c20*/  MOV R9, RZ ;  /* 0x000000ff00097202 */ /* 0x000fc60000000f00 */
[----:B------:R-:W-:Y:S01]  /*0c30*/  MOV R7, UR4 ;  /* 0x0000000400077c02 */ /* 0x000fe20008000f00 */
[----:B------:R-:W-:Y:S07]  /*0c40*/  BRA.U !UP0, `(.L_x_16) ;  /* 0x0000000108a07547 */ /* 0x000fee000b800000 */
[----:B------:R-:W0:Y:S01]  /*0c50*/  LDC.64 R4, c[0x0][0x388] ;  /* 0x0000e200ff047b82 */ /* 0x000e220000000a00 */
[----:B------:R-:W-:Y:S01]  /*0c60*/  BSSY.RECONVERGENT B0, `(.L_x_16) ;  /* 0x0000026000007945 */ /* 0x000fe20003800200 */
[----:B------:R-:W-:Y:S02]  /*0c70*/  MOV R6, RZ ;  /* 0x000000ff00067202 */ /* 0x000fe40000000f00 */
[----:B------:R-:W-:-:S07]  /*0c80*/  MOV R7, UR4 ;  /* 0x0000000400077c02 */ /* 0x000fce0008000f00 */
.L_x_22:
[----:B------:R-:W-:-:S04]  /*0c90*/  IADD3 R0, PT, PT, R7, R6, RZ ;  /* 0x0000000607007210 */ /* 0x000fc80007ffe0ff */
[----:B------:R-:W-:-:S05]  /*0ca0*/  SHF.R.U32.HI R11, RZ, 0x1, R0 ;  /* 0x00000001ff0b7819 */ /* 0x000fca0000011600 */
[----:B0-----:R-:W-:-:S06]  /*0cb0*/  IMAD.WIDE.U32 R2, R11, 0x4, R4 ;  /* 0x000000040b027825 */ /* 0x001fcc00078e0004 */
[----:B------:R-:W2:Y:S01]  /*0cc0*/  LDG.E R3, desc[UR8][R2.64] ;  /* 0x0000000802037981 */ /* 0x000ea2000c1e1900 */
[----:B------:R-:W-:Y:S01]  /*0cd0*/  BSSY.RELIABLE B1, `(.L_x_17) ;  /* 0x0000015000017945 */ /* 0x000fe20003800100 */
[----:B--2---:R-:W-:-:S13]  /*0ce0*/  ISETP.GT.U32.AND P1, PT, R16, R3, PT ;  /* 0x000000031000720c */ /* 0x004fda0003f24070 */
[----:B------:R-:W-:Y:S05]  /*0cf0*/  @!P1 BRA `(.L_x_18) ;  /* 0x0000000000209947 */ /* 0x000fea0003800000 */
[----:B------:R-:W0:Y:S01]  /*0d00*/  LDCU UR5, c[0x0][0x3a4] ;  /* 0x00007480ff0577ac */ /* 0x000e220008000800 */
[----:B------:R-:W-:Y:S02]  /*0d10*/  ISETP.NE.AND P1, PT, R11, UR4, PT ;  /* 0x000000040b007c0c */ /* 0x000fe4000bf25270 */
[----:B------:R-:W-:Y:S02]  /*0d20*/  MOV R9, UR4 ;  /* 0x0000000400097c02 */ /* 0x000fe40008000f00 */
[----:B0-----:R-:W-:-:S09]  /*0d30*/  MOV R0, UR5 ;  /* 0x0000000500007c02 */ /* 0x001fd20008000f00 */
[----:B------:R-:W-:Y:S05]  /*0d40*/  @!P1 BREAK.RELIABLE B1 ;  /* 0x0000000000019942 */ /* 0x000fea0003800100 */
[----:B------:R-:W-:Y:S05]  /*0d50*/  @!P1 BRA `(.L_x_19) ;  /* 0x0000000000589947 */ /* 0x000fea0003800000 */
[----:B------:R-:W-:Y:S01]  /*0d60*/  IADD3 R6, PT, PT, R11, 0x1, RZ ;  /* 0x000000010b067810 */ /* 0x000fe20007ffe0ff */
[----:B------:R-:W-:Y:S06]  /*0d70*/  BRA `(.L_x_20) ;  /* 0x0000000000287947 */ /* 0x000fec0003800000 */
.L_x_18:
[----:B------:R-:W-:-:S13]  /*0d80*/  ISETP.GE.U32.AND P1, PT, R16, R3, PT ;  /* 0x000000031000720c */ /* 0x000fda0003f26070 */
[----:B------:R-:W-:Y:S05]  /*0d90*/  @P1 BREAK.RELIABLE B1 ;  /* 0x0000000000011942 */ /* 0x000fea0003800100 */
[----:B------:R-:W-:Y:S05]  /*0da0*/  @P1 BRA `(.L_x_21) ;  /* 0x0000000000381947 */ /* 0x000fea0003800000 */
[----:B------:R-:W0:Y:S01]  /*0db0*/  LDCU UR5, c[0x0][0x3a4] ;  /* 0x00007480ff0577ac */ /* 0x000e220008000800 */
[----:B------:R-:W-:Y:S02]  /*0dc0*/  ISETP.GE.U32.AND P1, PT, R0, 0x2, PT ;  /* 0x000000020000780c */ /* 0x000fe40003f26070 */
[----:B------:R-:W-:Y:S02]  /*0dd0*/  MOV R9, R11 ;  /* 0x0000000b00097202 */ /* 0x000fe40000000f00 */
[----:B0-----:R-:W-:-:S09]  /*0de0*/  MOV R0, UR5 ;  /* 0x0000000500007c02 */ /* 0x001fd20008000f00 */
[----:B------:R-:W-:Y:S05]  /*0df0*/  @!P1 BREAK.RELIABLE B1 ;  /* 0x0000000000019942 */ /* 0x000fea0003800100 */
[----:B------:R-:W-:Y:S05]  /*0e00*/  @!P1 BRA `(.L_x_19) ;  /* 0x00000000002c9947 */ /* 0x000fea0003800000 */
[----:B------:R-:W-:-:S07]  /*0e10*/  IADD3 R7, PT, PT, R11, -0x1, RZ ;  /* 0xffffffff0b077810 */ /* 0x000fce0007ffe0ff */
.L_x_20:
[----:B------:R-:W-:Y:S05]  /*0e20*/  BSYNC.RELIABLE B1 ;  /* 0x0000000000017941 */ /* 0x000fea0003800100 */
.L_x_17:
[----:B------:R-:W-:Y:S02]  /*0e30*/  ISETP.GE.U32.AND P1, PT, R7, 0x7fffffff, PT ;  /* 0x7fffffff0700780c */ /* 0x000fe40003f26070 */
[----:B------:R-:W-:Y:S02]  /*0e40*/  ISETP.LE.U32.AND P2, PT, R6, R7, PT ;  /* 0x000000070600720c */ /* 0x000fe40003f43070 */
[----:B------:R-:W-:Y:S02]  /*0e50*/  MOV R9, R11 ;  /* 0x0000000b00097202 */ /* 0x000fe40000000f00 */
[----:B------:R-:W-:-:S09]  /*0e60*/  MOV R0, R6 ;  /* 0x0000000600007202 */ /* 0x000fd20000000f00 */
[----:B------:R-:W-:Y:S05]  /*0e70*/  @!P1 BRA P2, `(.L_x_22) ;  /* 0xfffffffc00849947 */ /* 0x000fea000103ffff */
[----:B------:R-:W-:Y:S05]  /*0e80*/  BRA `(.L_x_19) ;  /* 0x00000000000c7947 */ /* 0x000fea0003800000 */
.L_x_21:
[----:B------:R-:W-:Y:S02]  /*0e90*/  ISETP.EQ.AND P0, PT, R11, 0x7fffffff, PT ;  /* 0x7fffffff0b00780c */ /* 0x000fe40003f02270 */
[----:B------:R-:W-:Y:S02]  /*0ea0*/  MOV R0, R6 ;  /* 0x0000000600007202 */ /* 0x000fe40000000f00 */
[----:B------:R-:W-:-:S09]  /*0eb0*/  MOV R9, R11 ;  /* 0x0000000b00097202 */ /* 0x000fd20000000f00 */
.L_x_19:
[----:B------:R-:W-:Y:S05]  /*0ec0*/  BSYNC.RECONVERGENT B0 ;  /* 0x0000000000007941 */ /* 0x000fea0003800200 */
.L_x_16:
[----:B------:R-:W-:-:S13]  /*0ed0*/  ISETP.GT.U32.AND P1, PT, R0, R7, PT ;  /* 0x000000070000720c */ /* 0x000fda0003f24070 */
[----:B------:R-:W-:Y:S05]  /*0ee0*/  @P1 BRA `(.L_x_23) ;  /* 0x0000000000301947 */ /* 0x000fea0003800000 */
[----:B------:R-:W-:Y:S05]  /*0ef0*/  @P0 EXIT ;  /* 0x000000000000094d */ /* 0x000fea0003800000 */
[----:B------:R-:W0:Y:S02]  /*0f00*/  LDC.64 R2, c[0x0][0x388] ;  /* 0x0000e200ff027b82 */ /* 0x000e240000000a00 */
[----:B0-----:R-:W-:-:S06]  /*0f10*/  IMAD.WIDE.U32 R2, R9, 0x4, R2 ;  /* 0x0000000409027825 */ /* 0x001fcc00078e0002 */
[----:B------:R-:W2:Y:S02]  /*0f20*/  LDG.E R3, desc[UR8][R2.64] ;  /* 0x0000000802037981 */ /* 0x000ea4000c1e1900 */
[----:B--2---:R-:W-:-:S13]  /*0f30*/  ISETP.NE.AND P0, PT, R16, R3, PT ;  /* 0x000000031000720c */ /* 0x004fda0003f05270 */
[----:B------:R-:W-:Y:S05]  /*0f40*/  @P0 EXIT ;  /* 0x000000000000094d */ /* 0x000fea0003800000 */
[----:B------:R-:W0:Y:S02]  /*0f50*/  LDCU.64 UR4, c[0x0][0x390] ;  /* 0x00007200ff0477ac */ /* 0x000e240008000a00 */
[----:B0-----:R-:W-:-:S04]  /*0f60*/  IADD3 R2, P0, PT, R9, UR4, RZ ;  /* 0x0000000409027c10 */ /* 0x001fc8000ff1e0ff */
[----:B------:R-:W-:-:S06]  /*0f70*/  IADD3.X R3, PT, PT, RZ, UR5, RZ, P0, !PT ;  /* 0x00000005ff037c10 */ /* 0x000fcc00087fe4ff */
[----:B------:R-:W2:Y:S04]  /*0f80*/  LDG.E.U8 R3, desc[UR8][R2.64] ;  /* 0x0000000802037981 */ /* 0x000ea8000c1e1100 */
[----:B--2---:R-:W-:Y:S01]  /*0f90*/  STG.E.U8 desc[UR8][R22.64], R3 ;  /* 0x0000000316007986 */ /* 0x004fe2000c101108 */
[----:B------:R-:W-:Y:S05]  /*0fa0*/  EXIT ;  /* 0x000000000000794d */ /* 0x000fea0003800000 */
.L_x_23:
[----:B------:R-:W0:Y:S02]  /*0fb0*/  LDCU UR4, c[0x0][0x3a4] ;  /* 0x00007480ff0477ac */ /* 0x000e240008000800 */
[----:B0-----:R-:W-:-:S13]  /*0fc0*/  ISETP.GE.U32.AND P0, PT, R9, UR4, PT ;  /* 0x0000000409007c0c */ /* 0x001fda000bf06070 */
        /* <DEDUP_REMOVED lines=12> */
.L_x_15:
[----:B------:R-:W0:Y:S02]  /*1090*/  LDC.64 R2, c[0x0][0x388] ;  /* 0x0000e200ff027b82 */ /* 0x000e240000000a00 */
[----:B0-----:R-:W2:Y:S02]  /*10a0*/  LDG.E R3, desc[UR8][R2.64] ;  /* 0x0000000802037981 */ /* 0x001ea4000c1e1900 */
[----:B--2---:R-:W-:-:S13]  /*10b0*/  ISETP.NE.AND P0, PT, R16, R3, PT ;  /* 0x000000031000720c */ /* 0x004fda0003f05270 */
[----:B------:R-:W-:Y:S05]  /*10c0*/  @P0 EXIT ;  /* 0x000000000000094d */ /* 0x000fea0003800000 */
[----:B------:R-:W0:Y:S02]  /*10d0*/  LDC.64 R2, c[0x0][0x390] ;  /* 0x0000e400ff027b82 */ /* 0x000e240000000a00 */
[----:B0-----:R-:W2:Y:S04]  /*10e0*/  LDG.E.U8 R3, desc[UR8][R2.64] ;  /* 0x0000000802037981 */ /* 0x001ea8000c1e1100 */
[----:B--2---:R-:W-:Y:S01]  /*10f0*/  STG.E.U8 desc[UR8][R22.64], R3 ;  /* 0x0000000316007986 */ /* 0x004fe2000c101108 */
[----:B------:R-:W-:Y:S05]  /*1100*/  EXIT ;  /* 0x000000000000794d */ /* 0x000fea0003800000 */
.L_x_24:
        /* <DEDUP_REMOVED lines=15> */
.L_x_89:


//--------------------- .text._Z22gpu_generateEdgeBufferPjS_S_PhS_S_S_jjjjjj --------------------------
	.section	.text._Z22gpu_generateEdgeBufferPjS_S_PhS_S_S_jjjjjj,"ax",@progbits
	.align	128
        .global         _Z22gpu_generateEdgeBufferPjS_S_PhS_S_S_jjjjjj
        .type           _Z22gpu_generateEdgeBufferPjS_S_PhS_S_S_jjjjjj,@function
        .size           _Z22gpu_generateEdgeBufferPjS_S_PhS_S_S_jjjjjj,(.L_x_90 - _Z22gpu_generateEdgeBufferPjS_S_PhS_S_S_jjjjjj)
        .other          _Z22gpu_generateEdgeBufferPjS_S_PhS_S_S_jjjjjj,@"STO_CUDA_ENTRY STV_DEFAULT"
_Z22gpu_generateEdgeBufferPjS_S_PhS_S_S_jjjjjj:
.text._Z22gpu_generateEdgeBufferPjS_S_PhS_S_S_jjjjjj:
        /* <DEDUP_REMOVED lines=10> */
[----:B0-----:R-:W-:-:S05]  /*00a0*/  IADD3 R2, P0, PT, R5, UR8, RZ ;  /* 0x0000000805027c10 */ /* 0x001fca000ff1e0ff */
[----:B------:R-:W-:-:S05]  /*00b0*/  IMAD.X R3, RZ, RZ, UR9, P0 ;  /* 0x00000009ff037e24 */ /* 0x000fca00080e06ff */
[----:B-1----:R-:W2:Y:S02]  /*00c0*/  LDG.E.U8 R2, desc[UR6][R2.64] ;  /* 0x0000000602027981 */ /* 0x002ea4000c1e1100 */
[----:B--2---:R-:W-:-:S13]  /*00d0*/  ISETP.NE.AND P0, PT, R2, RZ, PT ;  /* 0x000000ff0200720c */ /* 0x004fda0003f05270 */
[----:B------:R-:W-:Y:S05]  /*00e0*/  @!P0 EXIT ;  /* 0x000000000000894d */ /* 0x000fea0003800000 */
[----:B------:R-:W0:Y:S02]  /*00f0*/  LDCU UR4, c[0x0][0x3c0] ;  /* 0x00007800ff0477ac */ /* 0x000e240008000800 */
[----:B0-----:R-:W0:Y:S01]  /*0100*/  I2F.U32.RP R4, UR4 ;  /* 0x0000000400047d06 */ /* 0x001e220008209000 */
[----:B------:R-:W-:-:S07]  /*0110*/  ISETP.NE.U32.AND P2, PT, RZ, UR4, PT ;  /* 0x00000004ff007c0c */ /* 0x000fce000bf45070 */
[----:B0-----:R-:W0:Y:S02]  /*0120*/  MUFU.RCP R4, R4 ;  /* 0x0000000400047308 */ /* 0x001e240000001000 */
[----:B0-----:R-:W-:-:S06]  /*0130*/  VIADD R2, R4, 0xffffffe ;  /* 0x0ffffffe04027836 */ /* 0x001fcc0000000000 */
[----:B------:R0:W1:Y:S02]  /*0140*/  F2I.FTZ.U32.TRUNC.NTZ R3, R2 ;  /* 0x0000000200037305 */ /* 0x000064000021f000 */
[----:B0-----:R-:W-:Y:S01]  /*0150*/  IMAD.MOV.U32 R2, RZ, RZ, RZ ;  /* 0x000000ffff027224 */ /* 0x001fe200078e00ff */
[----:B-1----:R-:W-:-:S05]  /*0160*/  IADD3 R7, PT, PT, RZ, -R3, RZ ;  /* 0x80000003ff077210 */ /* 0x002fca0007ffe0ff */
[----:B------:R-:W-:-:S04]  /*0170*/  IMAD R7, R7, UR4, RZ ;  /* 0x0000000407077c24 */ /* 0x000fc8000f8e02ff */
[----:B------:R-:W-:Y:S02]  /*0180*/  IMAD.HI.U32 R0, R3, R7, R2 ;  /* 0x0000000703007227 */ /* 0x000fe400078e0002 */
[----:B------:R-:W0:Y:S04]  /*0190*/  LDC.64 R2, c[0x0][0x3a8] ;  /* 0x0000ea00ff027b82 */ /* 0x000e280000000a00 */
[----:B------:R-:W-:-:S04]  /*01a0*/  IMAD.HI.U32 R0, R0, R5, RZ ;  /* 0x0000000500007227 */ /* 0x000fc800078e00ff */
[----:B------:R-:W-:Y:S01]  /*01b0*/  IMAD.MOV R8, RZ, RZ, -R0 ;  /* 0x000000ffff087224 */ /* 0x000fe200078e0a00 */
[----:B------:R-:W1:Y:S03]  /*01c0*/  LDC.64 R6, c[0x0][0x3a0] ;  /* 0x0000e800ff067b82 */ /* 0x000e660000000a00 */
[----:B------:R-:W-:-:S05]  /*01d0*/  IMAD R8, R8, UR4, R5 ;  /* 0x0000000408087c24 */ /* 0x000fca000f8e0205 */
[----:B------:R-:W-:Y:S01]  /*01e0*/  ISETP.GE.U32.AND P0, PT, R8, UR4, PT ;  /* 0x0000000408007c0c */ /* 0x000fe2000bf06070 */
[----:B0-----:R-:W-:-:S12]  /*01f0*/  IMAD.WIDE.U32 R2, R5, 0x4, R2 ;  /* 0x0000000405027825 */ /* 0x001fd800078e0002 */
[----:B------:R-:W-:Y:S01]  /*0200*/  @P0 IADD3 R8, PT, PT, R8, -UR4, RZ ;  /* 0x8000000408080c10 */ /* 0x000fe2000fffe0ff */
[----:B------:R-:W-:Y:S01]  /*0210*/  @P0 VIADD R0, R0, 0x1 ;  /* 0x0000000100000836 */ /* 0x000fe20000000000 */
[----:B------:R-:W2:Y:S02]  /*0220*/  LDG.E R2, desc[UR6][R2.64] ;  /* 0x0000000602027981 */ /* 0x000ea4000c1e1900 */
[----:B------:R-:W-:-:S13]  /*0230*/  ISETP.GE.U32.AND P1, PT, R8, UR4, PT ;  /* 0x0000000408007c0c */ /* 0x000fda000bf26070 */
[----:B------:R-:W-:Y:S01]  /*0240*/  @P1 VIADD R0, R0, 0x1 ;  /* 0x0000000100001836 */ /* 0x000fe20000000000 */
[----:B------:R-:W-:-:S05]  /*0250*/  @!P2 LOP3.LUT R0, RZ, UR4, RZ, 0x33, !PT ;  /* 0x00000004ff00ac12 */ /* 0x000fca000f8e33ff */
[----:B-1----:R-:W-:-:S06]  /*0260*/  IMAD.WIDE.U32 R6, R0, 0x4, R6 ;  /* 0x0000000400067825 */ /* 0x002fcc00078e0006 */
[----:B------:R-:W2:Y:S02]  /*0270*/  LDG.E R7, desc[UR6][R6.64] ;  /* 0x0000000606077981 */ /* 0x000ea4000c1e1900 */
[----:B--2---:R-:W-:-:S04]  /*0280*/  IADD3 R4, PT, PT, R2, R7, RZ ;  /* 0x0000000702047210 */ /* 0x004fc80007ffe0ff */
[----:B------:R-:W-:-:S13]  /*0290*/  ISETP.GE.U32.AND P0, PT, R4, UR5, PT ;  /* 0x0000000504007c0c */ /* 0x000fda000bf06070 */
[----:B------:R-:W-:Y:S05]  /*02a0*/  @P0 EXIT ;  /* 0x000000000000094d */ /* 0x000fea0003800000 */
[----:B------:R-:W0:Y:S01]  /*02b0*/  LDCU.64 UR4, c[0x0][0x3c8] ;  /* 0x00007900ff0477ac */ /* 0x000e220008000a00 */
[----:B------:R-:W1:Y:S08]  /*02c0*/  LDC.64 R2, c[0x0][0x390] ;  /* 0x0000e400ff027b82 */ /* 0x000e700000000a00 */
[----:B------:R-:W2:Y:S01]  /*02d0*/  LDC.64 R6, c[0x0][0x3b0] ;  /* 0x0000ec00ff067b82 */ /* 0x000ea20000000a00 */
[----:B0-----:R-:W-:-:S06]  /*02e0*/  UIADD3 UR4, UPT, UPT, UR4, -0x1, URZ ;  /* 0xffffffff04047890 */ /* 0x001fcc000fffe0ff */
[----:B------:R-:W-:Y:S01]  /*02f0*/  ISETP.GE.U32.AND P0, PT, R0, UR4, PT ;  /* 0x0000000400007c0c */ /* 0x000fe2000bf06070 */
[----:B-1----:R-:W-:-:S05]  /*0300*/  IMAD.WIDE.U32 R2, R5, 0x4, R2 ;  /* 0x0000000405027825 */ /* 0x002fca00078e0002 */
[----:B------:R-:W3:Y:S01]  /*0310*/  LDG.E R10, desc[UR6][R2.64] ;  /* 0x00000006020a7981 */ /* 0x000ee2000c1e1900 */
[----:B--2---:R-:W-:-:S06]  /*0320*/  IMAD.WIDE.U32 R6, R0, 0x4, R6 ;  /* 0x0000000400067825 */ /* 0x004fcc00078e0006 */
[----:B------:R-:W0:Y:S02]  /*0330*/  @P0 LDC R5, c[0x0][0x3bc] ;  /* 0x0000ef00ff050b82 */ /* 0x000e240000000800 */
[----:B0-----:R-:W-:-:S05]  /*0340*/  @P0 IMAD.HI.U32 R5, R5, -0x55555555, RZ ;  /* 0xaaaaaaab05050827 */ /* 0x001fca00078e00ff */
[----:B------:R-:W-:Y:S02]  /*0350*/  @P0 SHF.R.U32.HI R13, RZ, 0x1, R5 ;  /* 0x00000001ff0d0819 */ /* 0x000fe40000011605 */
[----:B------:R-:W2:Y:S04]  /*0360*/  LDG.E R5, desc[UR6][R6.64] ;  /* 0x0000000606057981 */ /* 0x000ea8000c1e1900 */
[----:B------:R0:W4:Y:S01]  /*0370*/  @!P0 LDG.E R13, desc[UR6][R6.64+0x4] ;  /* 0x00000406060d8981 */ /* 0x000122000c1e1900 */
[----:B------:R-:W1:Y:S08]  /*0380*/  I2F.U32.RP R11, UR5 ;  /* 0x00000005000b7d06 */ /* 0x000e700008209000 */
[----:B-1----:R-:W1:Y:S02]  /*0390*/  MUFU.RCP R11, R11 ;  /* 0x0000000b000b7308 */ /* 0x002e640000001000 */
[----:B-1----:R-:W-:-:S06]  /*03a0*/  VIADD R8, R11, 0xffffffe ;  /* 0x0ffffffe0b087836 */ /* 0x002fcc0000000000 */
[----:B------:R1:W5:Y:S02]  /*03b0*/  F2I.FTZ.U32.TRUNC.NTZ R9, R8 ;  /* 0x0000000800097305 */ /* 0x000364000021f000 */
[----:B-1----:R-:W-:Y:S02]  /*03c0*/  HFMA2 R8, -RZ, RZ, 0, 0 ;  /* 0x00000000ff087431 */ /* 0x002fe400000001ff */
[----:B-----5:R-:W-:-:S04]  /*03d0*/  IMAD.MOV R15, RZ, RZ, -R9 ;  /* 0x000000ffff0f7224 */ /* 0x020fc800078e0a09 */
[----:B------:R-:W-:-:S04]  /*03e0*/  IMAD R15, R15, UR5, RZ ;  /* 0x000000050f0f7c24 */ /* 0x000fc8000f8e02ff */
[----:B------:R-:W-:Y:S01]  /*03f0*/  IMAD.HI.U32 R9, R9, R15, R8 ;  /* 0x0000000f09097227 */ /* 0x000fe200078e0008 */
[----:B------:R-:W-:Y:S01]  /*0400*/  ISETP.NE.U32.AND P2, PT, RZ, UR5, PT ;  /* 0x00000005ff007c0c */ /* 0x000fe2000bf45070 */
[----:B------:R-:W-:Y:S01]  /*0410*/  BSSY.RECONVERGENT B0, `(.L_x_25) ;  /* 0x000002d000007945 */ /* 0x000fe20003800200 */
[----:B------:R-:W-:-:S03]  /*0420*/  MOV R11, RZ ;  /* 0x000000ff000b7202 */ /* 0x000fc60000000f00 */
[----:B---3--:R-:W-:-:S04]  /*0430*/  IMAD.HI.U32 R12, R9, R10, RZ ;  /* 0x0000000a090c7227 */ /* 0x008fc800078e00ff */
[----:B0-----:R-:W-:-:S04]  /*0440*/  IMAD.MOV R7, RZ, RZ, -R12 ;  /* 0x000000ffff077224 */ /* 0x001fc800078e0a0c */
[----:B------:R-:W-:-:S05]  /*0450*/  IMAD R10, R7, UR5, R10 ;  /* 0x00000005070a7c24 */ /* 0x000fca000f8e020a */
[----:B------:R-:W-:-:S13]  /*0460*/  ISETP.GE.U32.AND P3, PT, R10, UR5, PT ;  /* 0x000000050a007c0c */ /* 0x000fda000bf66070 */
[----:B------:R-:W-:-:S05]  /*0470*/  @P3 VIADD R10, R10, -UR5 ;  /* 0x800000050a0a3c36 */ /* 0x000fca0008000000 */
[----:B------:R-:W-:Y:S02]  /*0480*/  ISETP.GE.U32.AND P1, PT, R10, UR5, PT ;  /* 0x000000050a007c0c */ /* 0x000fe4000bf26070 */
[C---:B----4-:R-:W-:Y:S02]  /*0490*/  ISETP.GE.AND P0, PT, R13.reuse, 0x1, PT ;  /* 0x000000010d00780c */ /* 0x050fe40003f06270 */
[----:B------:R-:W-:-:S04]  /*04a0*/  IADD3 R14, PT, PT, R13, -0x1, RZ ;  /* 0xffffffff0d0e7810 */ /* 0x000fc80007ffe0ff */
[----:B--2---:R-:W-:Y:S01]  /*04b0*/  ISETP.GT.U32.OR P0, PT, R5, R14, !P0 ;  /* 0x0000000e0500720c */ /* 0x004fe20004704470 */
[----:B------:R-:W-:-:S04]  /*04c0*/  @P3 VIADD R12, R12, 0x1 ;  /* 0x000000010c0c3836 */ /* 0x000fc80000000000 */
[----:B------:R-:W-:Y:S01]  /*04d0*/  @P1 VIADD R12, R12, 0x1 ;  /* 0x000000010c0c1836 */ /* 0x000fe20000000000 */
[----:B------:R-:W-:-:S07]  /*04e0*/  @!P2 LOP3.LUT R12, RZ, UR5, RZ, 0x33, !PT ;  /* 0x00000005ff0cac12 */ /* 0x000fce000f8e33ff */
[----:B------:R-:W-:Y:S05]  /*04f0*/  @P0 BRA `(.L_x_26) ;  /* 0x0000000000780947 */ /* 0x000fea0003800000 */
[----:B------:R-:W0:Y:S01]  /*0500*/  LDC.64 R8, c[0x0][0x380] ;  /* 0x0000e000ff087b82 */ /* 0x000e220000000a00 */
[----:B------:R-:W-:Y:S02]  /*0510*/  IMAD.MOV.U32 R10, RZ, RZ, R14 ;  /* 0x000000ffff0a7224 */ /* 0x000fe400078e000e */
[----:B------:R-:W-:-:S07]  /*0520*/  IMAD.MOV.U32 R13, RZ, RZ, R5 ;  /* 0x000000ffff0d7224 */ /* 0x000fce00078e0005 */
.L_x_30:
[----:B------:R-:W-:-:S04]  /*0530*/  IADD3 R6, PT, PT, R10, R13, RZ ;  /* 0x0000000d0a067210 */ /* 0x000fc80007ffe0ff */
[----:B------:R-:W-:-:S05]  /*0540*/  SHF.R.U32.HI R15, RZ, 0x1, R6 ;  /* 0x00000001ff0f7819 */ /* 0x000fca0000011606 */
[----:B0-----:R-:W-:-:S06]  /*0550*/  IMAD.WIDE.U32 R6, R15, 0x4, R8 ;  /* 0x000000040f067825 */ /* 0x001fcc00078e0008 */
[----:B------:R-:W2:Y:S01]  /*0560*/  LDG.E R7, desc[UR6][R6.64] ;  /* 0x0000000606077981 */ /* 0x000ea2000c1e1900 */
[----:B------:R-:W-:Y:S01]  /*0570*/  BSSY.RELIABLE B1, `(.L_x_27) ;  /* 0x0000012000017945 */ /* 0x000fe20003800100 */
[----:B--2---:R-:W-:-:S13]  /*0580*/  ISETP.GT.U32.AND P0, PT, R12, R7, PT ;  /* 0x000000070c00720c */ /* 0x004fda0003f04070 */
[----:B------:R-:W-:Y:S05]  /*0590*/  @!P0 BRA `(.L_x_28) ;  /* 0x0000000000188947 */ /* 0x000fea0003800000 */
[----:B------:R-:W-:Y:S01]  /*05a0*/  ISETP.NE.AND P0, PT, R15, R14, PT ;  /* 0x0000000e0f00720c */ /* 0x000fe20003f05270 */
[----:B------:R-:W-:-:S12]  /*05b0*/  IMAD.MOV.U32 R11, RZ, RZ, RZ ;  /* 0x000000ffff0b7224 */ /* 0x000fd800078e00ff */
[----:B------:R-:W-:Y:S05]  /*05c0*/  @!P0 BREAK.RELIABLE B1 ;  /* 0x0000000000018942 */ /* 0x000fea0003800100 */
[----:B------:R-:W-:Y:S05]  /*05d0*/  @!P0 BRA `(.L_x_26) ;  /* 0x0000000000408947 */ /* 0x000fea0003800000 */
[----:B------:R-:W-:Y:S01]  /*05e0*/  VIADD R13, R15, 0x1 ;  /* 0x000000010f0d7836 */ /* 0x000fe20000000000 */
[----:B------:R-:W-:Y:S06]  /*05f0*/  BRA `(.L_x_29) ;  /* 0x0000000000247947 */ /* 0x000fec0003800000 */
.L_x_28:
[----:B------:R-:W-:Y:S02]  /*0600*/  ISETP.GE.U32.AND P0, PT, R12, R7, PT ;  /* 0x000000070c00720c */ /* 0x000fe40003f06070 */
[----:B------:R-:W-:-:S11]  /*0610*/  MOV R11, R15 ;  /* 0x0000000f000b7202 */ /* 0x000fd60000000f00 */
[----:B------:R-:W-:Y:S05]  /*0620*/  @P0 BREAK.RELIABLE B1 ;  /* 0x0000000000010942 */ /* 0x000fea0003800100 */
[----:B------:R-:W-:Y:S05]  /*0630*/  @P0 BRA `(.L_x_26) ;  /* 0x0000000000280947 */ /* 0x000fea0003800000 */
[----:B------:R-:W-:Y:S01]  /*0640*/  ISETP.NE.AND P0, PT, R15, R5, PT ;  /* 0x000000050f00720c */ /* 0x000fe20003f05270 */
[----:B------:R-:W-:-:S12]  /*0650*/  IMAD.MOV.U32 R11, RZ, RZ, RZ ;  /* 0x000000ffff0b7224 */ /* 0x000fd800078e00ff */
[----:B------:R-:W-:Y:S05]  /*0660*/  @!P0 BREAK.RELIABLE B1 ;  /* 0x0000000000018942 */ /* 0x000fea0003800100 */
[----:B------:R-:W-:Y:S05]  /*0670*/  @!P0 BRA `(.L_x_26) ;  /* 0x0000000000188947 */ /* 0x000fea0003800000 */
[----:B------:R-:W-:-:S07]  /*0680*/  VIADD R10, R15, 0xffffffff ;  /* 0xffffffff0f0a7836 */ /* 0x000fce0000000000 */
.L_x_29:
[----:B------:R-:W-:Y:S05]  /*0690*/  BSYNC.RELIABLE B1 ;  /* 0x0000000000017941 */ /* 0x000fea0003800100 */
.L_x_27:
[----:B------:R-:W-:Y:S01]  /*06a0*/  ISETP.GE.U32.AND P0, PT, R10, 0x7fffffff, PT ;  /* 0x7fffffff0a00780c */ /* 0x000fe20003f06070 */
[----:B------:R-:W-:Y:S01]  /*06b0*/  HFMA2 R11, -RZ, RZ, 0, 0 ;  /* 0x00000000ff0b7431 */ /* 0x000fe200000001ff */
[----:B------:R-:W-:-:S13]  /*06c0*/  ISETP.LE.U32.AND P1, PT, R13, R10, PT ;  /* 0x0000000a0d00720c */ /* 0x000fda0003f23070 */
[----:B------:R-:W-:Y:S05]  /*06d0*/  @!P0 BRA P1, `(.L_x_30) ;  /* 0xfffffffc00948947 */ /* 0x000fea000083ffff */
.L_x_26:
[----:B------:R-:W-:Y:S05]  /*06e0*/  BSYNC.RECONVERGENT B0 ;  /* 0x0000000000007941 */ /* 0x000fea0003800200 */
.L_x_25:
[----:B------:R-:W-:Y:S05]  /*06f0*/  WARPSYNC.ALL ;  /* 0x0000000000007948 */ /* 0x000fea0003800000 */
[----:B------:R-:W0:Y:S01]  /*0700*/  LDC.64 R6, c[0x0][0x388] ;  /* 0x0000e200ff067b82 */ /* 0x000e220000000a00 */
[----:B------:R-:W-:Y:S02]  /*0710*/  VIADD R13, R0, 0x1 ;  /* 0x00000001000d7836 */ /* 0x000fe40000000000 */
[----:B------:R-:W-:-:S03]  /*0720*/  IMAD.SHL.U32 R5, R4, 0x2, RZ ;  /* 0x0000000204057824 */ /* 0x000fc600078e00ff */
[----:B------:R-:W-:Y:S01]  /*0730*/  ISETP.GE.U32.AND P0, PT, R13, UR4, PT ;  /* 0x000000040d007c0c */ /* 0x000fe2000bf06070 */
[----:B------:R-:W1:-:S12]  /*0740*/  LDCU UR4, c[0x0][0x3cc] ;  /* 0x00007980ff0477ac */ /* 0x000e580008000800 */
[----:B------:R-:W2:Y:S01]  /*0750*/  @P0 LDC R8, c[0x0][0x3bc] ;  /* 0x0000ef00ff080b82 */ /* 0x000ea20000000800 */
[----:B0-----:R-:W-:-:S07]  /*0760*/  IMAD.WIDE.U32 R4, R5, 0x4, R6 ;  /* 0x0000000405047825 */ /* 0x001fce00078e0006 */
[----:B------:R-:W0:Y:S01]  /*0770*/  LDC.64 R6, c[0x0][0x3b0] ;  /* 0x0000ec00ff067b82 */ /* 0x000e220000000a00 */
[----:B------:R1:W-:Y:S04]  /*0780*/  STG.E desc[UR6][R4.64], R11 ;  /* 0x0000000b04007986 */ /* 0x0003e8000c101906 */
[----:B------:R3:W4:Y:S01]  /*0790*/  LDG.E R10, desc[UR6][R2.64] ;  /* 0x00000006020a7981 */ /* 0x000722000c1e1900 */
[----:B------:R-:W-:Y:S01]  /*07a0*/  @!P0 IADD3 R9, PT, PT, R0, 0x2, RZ ;  /* 0x0000000200098810 */ /* 0x000fe20007ffe0ff */
[----:B--2---:R-:W-:-:S05]  /*07b0*/  @P0 IMAD.HI.U32 R14, R8, -0x55555555, RZ ;  /* 0xaaaaaaab080e0827 */ /* 0x004fca00078e00ff */
[----:B------:R-:W-:Y:S01]  /*07c0*/  @P0 SHF.R.U32.HI R14, RZ, 0x1, R14 ;  /* 0x00000001ff0e0819 */ /* 0x000fe2000001160e */
[----:B0-----:R-:W-:-:S04]  /*07d0*/  @!P0 IMAD.WIDE.U32 R8, R9, 0x4, R6 ;  /* 0x0000000409088825 */ /* 0x001fc800078e0006 */
[----:B------:R-:W-:Y:S01]  /*07e0*/  IMAD.WIDE.U32 R6, R13, 0x4, R6 ;  /* 0x000000040d067825 */ /* 0x000fe200078e0006 */
[----:B------:R-:W2:Y:S04]  /*07f0*/  @!P0 LDG.E R14, desc[UR6][R8.64] ;  /* 0x00000006080e8981 */ /* 0x000ea8000c1e1900 */
[----:B------:R-:W5:Y:S01]  /*0800*/  LDG.E R12, desc[UR6][R6.64] ;  /* 0x00000006060c7981 */ /* 0x000f62000c1e1900 */
[----:B-1----:R-:W0:Y:S01]  /*0810*/  I2F.U32.RP R11, UR4 ;  /* 0x00000004000b7d06 */ /* 0x002e220008209000 */
[----:B------:R-:W-:Y:S01]  /*0820*/  ISETP.NE.U32.AND P2, PT, RZ, UR4, PT ;  /* 0x00000004ff007c0c */ /* 0x000fe2000bf45070 */
[----:B------:R-:W-:Y:S06]  /*0830*/  BSSY.RECONVERGENT B0, `(.L_x_31) ;  /* 0x0000033000007945 */ /* 0x000fec0003800200 */
[----:B0-----:R-:W3:Y:S02]  /*0840*/  MUFU.RCP R11, R11 ;  /* 0x0000000b000b7308 */ /* 0x001ee40000001000 */
[----:B---3--:R-:W-:-:S06]  /*0850*/  VIADD R2, R11, 0xffffffe ;  /* 0x0ffffffe0b027836 */ /* 0x008fcc0000000000 */
[----:B------:R0:W1:Y:S02]  /*0860*/  F2I.FTZ.U32.TRUNC.NTZ R3, R2 ;  /* 0x0000000200037305 */ /* 0x000064000021f000 */
[----:B0-----:R-:W-:Y:S01]  /*0870*/  MOV R2, RZ ;  /* 0x000000ff00027202 */ /* 0x001fe20000000f00 */
[----:B-1----:R-:W-:-:S04]  /*0880*/  IMAD.MOV R13, RZ, RZ, -R3 ;  /* 0x000000ffff0d7224 */ /* 0x002fc800078e0a03 */
[----:B------:R-:W-:-:S04]  /*0890*/  IMAD R13, R13, UR4, RZ ;  /* 0x000000040d0d7c24 */ /* 0x000fc8000f8e02ff */
[----:B------:R-:W-:-:S06]  /*08a0*/  IMAD.HI.U32 R13, R3, R13, R2 ;  /* 0x0000000d030d7227 */ /* 0x000fcc00078e0002 */
[----:B----4-:R-:W-:-:S04]  /*08b0*/  IMAD.HI.U32 R0, R13, R10, RZ ;  /* 0x0000000a0d007227 */ /* 0x010fc800078e00ff */
[----:B------:R-:W-:-:S04]  /*08c0*/  IMAD.MOV R3, RZ, RZ, -R0 ;  /* 0x000000ffff037224 */ /* 0x000fc800078e0a00 */
[----:B------:R-:W-:Y:S02]  /*08d0*/  IMAD R10, R3, UR4, R10 ;  /* 0x00000004030a7c24 */ /* 0x000fe4000f8e020a */
[----:B------:R-:W-:-:S03]  /*08e0*/  IMAD.MOV.U32 R3, RZ, RZ, RZ ;  /* 0x000000ffff037224 */ /* 0x000fc600078e00ff */
[----:B------:R-:W-:Y:S01]  /*08f0*/  ISETP.GE.U32.AND P0, PT, R10, UR4, PT ;  /* 0x000000040a007c0c */ /* 0x000fe2000bf06070 */
[----:B--2---:R-:W-:-:S12]  /*0900*/  VIADD R11, R14, 0xffffffff ;  /* 0xffffffff0e0b7836 */ /* 0x004fd80000000000 */
[----:B------:R-:W-:Y:S02]  /*0910*/  @P0 IADD3 R10, PT, PT, R10, -UR4, RZ ;  /* 0x800000040a0a0c10 */ /* 0x000fe4000fffe0ff */
[----:B------:R-:W-:Y:S02]  /*0920*/  ISETP.GE.AND P0, PT, R14, 0x1, PT ;  /* 0x000000010e00780c */ /* 0x000fe40003f06270 */
[----:B------:R-:W-:Y:S02]  /*0930*/  ISETP.GE.U32.AND P1, PT, R10, UR4, PT ;  /* 0x000000040a007c0c */ /* 0x000fe4000bf26070 */
[----:B-----5:R-:W-:-:S11]  /*0940*/  ISETP.GT.U32.OR P0, PT, R12, R11, !P0 ;  /* 0x0000000b0c00720c */ /* 0x020fd60004704470 */
[----:B------:R-:W-:Y:S02]  /*0950*/  @P1 IADD3 R10, PT, PT, R10, -UR4, RZ ;  /* 0x800000040a0a1c10 */ /* 0x000fe4000fffe0ff */
[----:B------:R-:W-:Y:S01]  /*0960*/  @!P2 LOP3.LUT R10, RZ, UR4, RZ, 0x33, !PT ;  /* 0x00000004ff0aac12 */ /* 0x000fe2000f8e33ff */
[----:B------:R-:W-:Y:S06]  /*0970*/  @P0 BRA `(.L_x_32) ;  /* 0x0000000000780947 */ /* 0x000fec0003800000 */
[----:B------:R-:W0:Y:S01]  /*0980*/  LDC.64 R6, c[0x0][0x380] ;  /* 0x0000e000ff067b82 */ /* 0x000e220000000a00 */
[----:B------:R-:W-:Y:S01]  /*0990*/  MOV R0, R11 ;  /* 0x0000000b00007202 */ /* 0x000fe20000000f00 */
[----:B------:R-:W-:-:S07]  /*09a0*/  IMAD.MOV.U32 R9, RZ, RZ, R12 ;  /* 0x000000ffff097224 */ /* 0x000fce00078e000c */
.L_x_36:
        /* <DEDUP_REMOVED lines=11> */
[----:B------:R-:W-:Y:S01]  /*0a60*/  IADD3 R9, PT, PT, R13, 0x1, RZ ;  /* 0x000000010d097810 */ /* 0x000fe20007ffe0ff */
[----:B------:R-:W-:Y:S06]  /*0a70*/  BRA `(.L_x_35) ;  /* 0x0000000000247947 */ /* 0x000fec0003800000 */
.L_x_34:
[----:B------:R-:W-:Y:S01]  /*0a80*/  ISETP.GE.U32.AND P0, PT, R10, R3, PT ;  /* 0x000000030a00720c */ /* 0x000fe20003f06070 */
[----:B------:R-:W-:-:S12]  /*0a90*/  IMAD.MOV.U32 R3, RZ, RZ, R13 ;  /* 0x000000ffff037224 */ /* 0x000fd800078e000d */
[----:B------:R-:W-:Y:S05]  /*0aa0*/  @P0 BREAK.RELIABLE B1 ;  /* 0x0000000000010942 */ /* 0x000fea0003800100 */
[----:B------:R-:W-:Y:S05]  /*0ab0*/  @P0 BRA `(.L_x_32) ;  /* 0x0000000000280947 */ /* 0x000fea0003800000 */
[----:B------:R-:W-:Y:S01]  /*0ac0*/  ISETP.NE.AND P0, PT, R13, R12, PT ;  /* 0x0000000c0d00720c */ /* 0x000fe20003f05270 */
[----:B------:R-:W-:-:S12]  /*0ad0*/  HFMA2 R3, -RZ, RZ, 0, 0 ;  /* 0x00000000ff037431 */ /* 0x000fd800000001ff */
[----:B------:R-:W-:Y:S05]  /*0ae0*/  @!P0 BREAK.RELIABLE B1 ;  /* 0x0000000000018942 */ /* 0x000fea0003800100 */
[----:B------:R-:W-:Y:S05]  /*0af0*/  @!P0 BRA `(.L_x_32) ;  /* 0x0000000000188947 */ /* 0x000fea0003800000 */
[----:B------:R-:W-:-:S07]  /*0b00*/  VIADD R0, R13, 0xffffffff ;  /* 0xffffffff0d007836 */ /* 0x000fce0000000000 */
.L_x_35:
[----:B------:R-:W-:Y:S05]  /*0b10*/  BSYNC.RELIABLE B1 ;  /* 0x0000000000017941 */ /* 0x000fea0003800100 */
.L_x_33:
[----:B------:R-:W-:Y:S02]  /*0b20*/  ISETP.GE.U32.AND P0, PT, R0, 0x7fffffff, PT ;  /* 0x7fffffff0000780c */ /* 0x000fe40003f06070 */
[----:B------:R-:W-:Y:S02]  /*0b30*/  ISETP.LE.U32.AND P1, PT, R9, R0, PT ;  /* 0x000000000900720c */ /* 0x000fe40003f23070 */
[----:B------:R-:W-:-:S11]  /*0b40*/  MOV R3, RZ ;  /* 0x000000ff00037202 */ /* 0x000fd60000000f00 */
[----:B------:R-:W-:Y:S05]  /*0b50*/  @!P0 BRA P1, `(.L_x_36) ;  /* 0xfffffffc00948947 */ /* 0x000fea000083ffff */
.L_x_32:
[----:B------:R-:W-:Y:S05]  /*0b60*/  BSYNC.RECONVERGENT B0 ;  /* 0x0000000000007941 */ /* 0x000fea0003800200 */
.L_x_31:
[----:B------:R-:W-:Y:S05]  /*0b70*/  WARPSYNC.ALL ;  /* 0x0000000000007948 */ /* 0x000fea0003800000 */
[----:B------:R-:W-:Y:S01]  /*0b80*/  STG.E desc[UR6][R4.64+0x4], R3 ;  /* 0x0000040304007986 */ /* 0x000fe2000c101906 */
[----:B------:R-:W-:Y:S05]  /*0b90*/  EXIT ;  /* 0x000000000000794d */ /* 0x000fea0003800000 */
.L_x_37:
        /* <DEDUP_REMOVED lines=14> */
.L_x_90:


//--------------------- .text._Z12gpu_edgeBoolPjPhjj --------------------------
	.section	.text._Z12gpu_edgeBoolPjPhjj,"ax",@progbits
	.align	128
        .global         _Z12gpu_edgeBoolPjPhjj
        .type           _Z12gpu_edgeBoolPjPhjj,@function
        .size           _Z12gpu_edgeBoolPjPhjj,(.L_x_91 - _Z12gpu_edgeBoolPjPhjj)
        .other          _Z12gpu_edgeBoolPjPhjj,@"STO_CUDA_ENTRY STV_DEFAULT"
_Z12gpu_edgeBoolPjPhjj:
.text._Z12gpu_edgeBoolPjPhjj:
        /* <DEDUP_REMOVED lines=8> */
[----:B------:R-:W0:Y:S02]  /*0080*/  LDCU UR4, c[0x0][0x394] ;  /* 0x00007280ff0477ac */ /* 0x000e240008000800 */
[----:B0-----:R-:W0:Y:S01]  /*0090*/  I2F.U32.RP R0, UR4 ;  /* 0x0000000400007d06 */ /* 0x001e220008209000 */
[----:B------:R-:W-:-:S07]  /*00a0*/  ISETP.NE.U32.AND P1, PT, RZ, UR4, PT ;  /* 0x00000004ff007c0c */ /* 0x000fce000bf25070 */
[----:B0-----:R-:W0:Y:S02]  /*00b0*/  MUFU.RCP R0, R0 ;  /* 0x0000000000007308 */ /* 0x001e240000001000 */
[----:B0-----:R-:W-:-:S06]  /*00c0*/  VIADD R4, R0, 0xffffffe ;  /* 0x0ffffffe00047836 */ /* 0x001fcc0000000000 */
[----:B------:R0:W1:Y:S02]  /*00d0*/  F2I.FTZ.U32.TRUNC.NTZ R5, R4 ;  /* 0x0000000400057305 */ /* 0x000064000021f000 */
[----:B0-----:R-:W-:Y:S02]  /*00e0*/  HFMA2 R4, -RZ, RZ, 0, 0 ;  /* 0x00000000ff047431 */ /* 0x001fe400000001ff */
[----:B-1----:R-:W-:-:S04]  /*00f0*/  IMAD.MOV R7, RZ, RZ, -R5 ;  /* 0x000000ffff077224 */ /* 0x002fc800078e0a05 */
[----:B------:R-:W-:-:S04]  /*0100*/  IMAD R7, R7, UR4, RZ ;  /* 0x0000000407077c24 */ /* 0x000fc8000f8e02ff */
[----:B------:R-:W-:-:S06]  /*0110*/  IMAD.HI.U32 R2, R5, R7, R4 ;  /* 0x0000000705027227 */ /* 0x000fcc00078e0004 */
[----:B------:R-:W-:-:S04]  /*0120*/  IMAD.HI.U32 R2, R2, R3, RZ ;  /* 0x0000000302027227 */ /* 0x000fc800078e00ff */
[----:B------:R-:W-:-:S04]  /*0130*/  IMAD.MOV R2, RZ, RZ, -R2 ;  /* 0x000000ffff027224 */ /* 0x000fc800078e0a02 */
[----:B------:R-:W-:-:S05]  /*0140*/  IMAD R2, R2, UR4, R3 ;  /* 0x0000000402027c24 */ /* 0x000fca000f8e0203 */
[----:B------:R-:W-:-:S13]  /*0150*/  ISETP.GE.U32.AND P0, PT, R2, UR4, PT ;  /* 0x0000000402007c0c */ /* 0x000fda000bf06070 */
[----:B------:R-:W-:-:S04]  /*0160*/  @P0 IADD3 R2, PT, PT, R2, -UR4, RZ ;  /* 0x8000000402020c10 */ /* 0x000fc8000fffe0ff */
[----:B------:R-:W-:-:S13]  /*0170*/  ISETP.GE.U32.AND P0, PT, R2, UR4, PT ;  /* 0x0000000402007c0c */ /* 0x000fda000bf06070 */
[----:B------:R-:W-:Y:S01]  /*0180*/  @P0 VIADD R2, R2, -UR4 ;  /* 0x8000000402020c36 */ /* 0x000fe20008000000 */
[----:B------:R-:W-:Y:S01]  /*0190*/  @!P1 LOP3.LUT R2, RZ, UR4, RZ, 0x33, !PT ;  /* 0x00000004ff029c12 */ /* 0x000fe2000f8e33ff */
[----:B------:R-:W0:Y:S03]  /*01a0*/  LDCU.64 UR4, c[0x0][0x358] ;  /* 0x00006b00ff0477ac */ /* 0x000e260008000a00 */
[----:B------:R-:W-:Y:S02]  /*01b0*/  ISETP.NE.AND P0, PT, R2, RZ, PT ;  /* 0x000000ff0200720c */ /* 0x000fe40003f05270 */
[----:B------:R-:W-:-:S11]  /*01c0*/  MOV R2, 0x1 ;  /* 0x0000000100027802 */ /* 0x000fd60000000f00 */
[----:B------:R-:W1:Y:S02]  /*01d0*/  @!P0 LDC.64 R4, c[0x0][0x388] ;  /* 0x0000e200ff048b82 */ /* 0x000e640000000a00 */
[----:B-1----:R-:W-:-:S05]  /*01e0*/  @!P0 IADD3 R4, P1, PT, R3, R4, RZ ;  /* 0x0000000403048210 */ /* 0x002fca0007f3e0ff */
[----:B------:R-:W-:-:S05]  /*01f0*/  @!P0 IMAD.X R5, RZ, RZ, R5, P1 ;  /* 0x000000ffff058224 */ /* 0x000fca00008e0605 */
[----:B0-----:R0:W-:Y:S01]  /*0200*/  @!P0 STG.E.U8 desc[UR4][R4.64], R2 ;  /* 0x0000000204008986 */ /* 0x0011e2000c101104 */
[----:B------:R-:W-:Y:S05]  /*0210*/  @!P0 EXIT ;  /* 0x000000000000894d */ /* 0x000fea0003800000 */
[----:B------:R-:W0:Y:S01]  /*0220*/  LDC.64 R6, c[0x0][0x380] ;  /* 0x0000e000ff067b82 */ /* 0x000e220000000a00 */
[C---:B------:R-:W-:Y:S01]  /*0230*/  IADD3 R9, PT, PT, R3.reuse, -0x1, RZ ;  /* 0xffffffff03097810 */ /* 0x040fe20007ffe0ff */
[----:B0-----:R-:W-:-:S04]  /*0240*/  IMAD.WIDE.U32 R4, R3, 0x4, R6 ;  /* 0x0000000403047825 */ /* 0x001fc800078e0006 */
[----:B------:R-:W-:Y:S02]  /*0250*/  IMAD.WIDE.U32 R6, R9, 0x4, R6 ;  /* 0x0000000409067825 */ /* 0x000fe400078e0006 */
[----:B------:R-:W2:Y:S04]  /*0260*/  LDG.E R4, desc[UR4][R4.64] ;  /* 0x0000000404047981 */ /* 0x000ea8000c1e1900 */
[----:B------:R-:W2:Y:S02]  /*0270*/  LDG.E R7, desc[UR4][R6.64] ;  /* 0x0000000406077981 */ /* 0x000ea4000c1e1900 */
[----:B--2---:R-:W-:-:S13]  /*0280*/  ISETP.NE.AND P0, PT, R4, R7, PT ;  /* 0x000000070400720c */ /* 0x004fda0003f05270 */
[----:B------:R-:W0:Y:S02]  /*0290*/  @!P0 LDC.64 R8, c[0x0][0x388] ;  /* 0x0000e200ff088b82 */ /* 0x000e240000000a00 */
[----:B0-----:R-:W-:-:S05]  /*02a0*/  @!P0 IADD3 R8, P1, PT, R3, R8, RZ ;  /* 0x0000000803088210 */ /* 0x001fca0007f3e0ff */
[----:B------:R-:W-:-:S05]  /*02b0*/  @!P0 IMAD.X R9, RZ, RZ, R9, P1 ;  /* 0x000000ffff098224 */ /* 0x000fca00008e0609 */
[----:B------:R0:W-:Y:S01]  /*02c0*/  @!P0 STG.E.U8 desc[UR4][R8.64], RZ ;  /* 0x000000ff08008986 */ /* 0x0001e2000c101104 */
[----:B------:R-:W-:Y:S05]  /*02d0*/  @!P0 EXIT ;  /* 0x000000000000894d */ /* 0x000fea0003800000 */
[----:B------:R-:W1:Y:S01]  /*02e0*/  LDCU.64 UR6, c[0x0][0x388] ;  /* 0x00007100ff0677ac */ /* 0x000e620008000a00 */
[----:B------:R-:W-:Y:S01]  /*02f0*/  HFMA2 R0, -RZ, RZ, 0, 5.9604644775390625e-08 ;  /* 0x00000001ff007431 */ /* 0x000fe200000001ff */
[----:B-1----:R-:W-:-:S05]  /*0300*/  IADD3 R2, P0, PT, R3, UR6, RZ ;  /* 0x0000000603027c10 */ /* 0x002fca000ff1e0ff */
[----:B------:R-:W-:-:S05]  /*0310*/  IMAD.X R3, RZ, RZ, UR7, P0 ;  /* 0x00000007ff037e24 */ /* 0x000fca00080e06ff */
[----:B------:R-:W-:Y:S01]  /*0320*/  STG.E.U8 desc[UR4][R2.64], R0 ;  /* 0x0000000002007986 */ /* 0x000fe2000c101104 */
[----:B------:R-:W-:Y:S05]  /*0330*/  EXIT ;  /* 0x000000000000794d */ /* 0x000fea0003800000 */
.L_x_38:
        /* <DEDUP_REMOVED lines=12> */
.L_x_91:


//--------------------- .text._Z18gpu_edgeDummyValuePjS_jjjj --------------------------
	.section	.text._Z18gpu_edgeDummyValuePjS_jjjj,"ax",@progbits
	.align	128
        .global         _Z18gpu_edgeDummyValuePjS_jjjj
        .type           _Z18gpu_edgeDummyValuePjS_jjjj,@function
        .size           _Z18gpu_edgeDummyValuePjS_jjjj,(.L_x_92 - _Z18gpu_edgeDummyValuePjS_jjjj)
        .other          _Z18gpu_edgeDummyValuePjS_jjjj,@"STO_CUDA_ENTRY STV_DEFAULT"
_Z18gpu_edgeDummyValuePjS_jjjj:
.text._Z18gpu_edgeDummyValuePjS_jjjj:
        /* <DEDUP_REMOVED lines=8> */
[----:B------:R-:W0:Y:S01]  /*0080*/  LDC.64 R4, c[0x0][0x380] ;  /* 0x0000e000ff047b82 */ /* 0x000e220000000a00 */
[----:B------:R-:W1:Y:S01]  /*0090*/  LDCU UR6, c[0x0][0x394] ;  /* 0x00007280ff0677ac */ /* 0x000e620008000800 */
[----:B------:R-:W2:Y:S01]  /*00a0*/  LDCU.64 UR4, c[0x0][0x358] ;  /* 0x00006b00ff0477ac */ /* 0x000ea20008000a00 */
[C---:B-1----:R-:W-:Y:S01]  /*00b0*/  IADD3 R7, PT, PT, R9.reuse, UR6, RZ ;  /* 0x0000000609077c10 */ /* 0x042fe2000fffe0ff */
[----:B------:R-:W1:Y:S01]  /*00c0*/  LDCU UR6, c[0x0][0x398] ;  /* 0x00007300ff0677ac */ /* 0x000e620008000800 */
[----:B0-----:R-:W-:-:S04]  /*00d0*/  IMAD.WIDE.U32 R2, R9, 0x4, R4 ;  /* 0x0000000409027825 */ /* 0x001fc800078e0004 */
[----:B------:R-:W-:Y:S02]  /*00e0*/  IMAD.WIDE.U32 R4, R7, 0x4, R4 ;  /* 0x0000000407047825 */ /* 0x000fe400078e0004 */
[----:B--2---:R-:W1:Y:S01]  /*00f0*/  LDG.E R2, desc[UR4][R2.64] ;  /* 0x0000000402027981 */ /* 0x004e62000c1e1900 */
[----:B------:R-:W0:Y:S03]  /*0100*/  LDC.64 R6, c[0x0][0x388] ;  /* 0x0000e200ff067b82 */ /* 0x000e260000000a00 */
[----:B------:R-:W1:Y:S01]  /*0110*/  LDG.E R5, desc[UR4][R4.64] ;  /* 0x0000000404057981 */ /* 0x000e62000c1e1900 */
[----:B0-----:R-:W-:-:S04]  /*0120*/  IMAD.WIDE.U32 R6, R9, 0x4, R6 ;  /* 0x0000000409067825 */ /* 0x001fc800078e0006 */
[----:B-1----:R-:W-:-:S05]  /*0130*/  IMAD R9, R2, UR6, R5 ;  /* 0x0000000602097c24 */ /* 0x002fca000f8e0205 */
[----:B------:R-:W-:Y:S01]  /*0140*/  STG.E desc[UR4][R6.64], R9 ;  /* 0x0000000906007986 */ /* 0x000fe2000c101904 */
[----:B------:R-:W-:Y:S05]  /*0150*/  EXIT ;  /* 0x000000000000794d */ /* 0x000fea0003800000 */
.L_x_39:
        /* <DEDUP_REMOVED lines=10> */
.L_x_92:


//--------------------- .text._Z24gpu_generateVertexBufferPhPjS0_S0_S0_S0_S0_Pfjjj --------------------------
	.section	.text._Z24gpu_generateVertexBufferPhPjS0_S0_S0_S0_S0_Pfjjj,"ax",@progbits
	.align	128
        .global         _Z24gpu_generateVertexBufferPhPjS0_S0_S0_S0_S0_Pfjjj
        .type           _Z24gpu_generateVertexBufferPhPjS0_S0_S0_S0_S0_Pfjjj,@function
        .size           _Z24gpu_generateVertexBufferPhPjS0_S0_S0_S0_S0_Pfjjj,(.L_x_87 - _Z24gpu_generateVertexBufferPhPjS0_S0_S0_S0_S0_Pfjjj)
        .other          _Z24gpu_generateVertexBufferPhPjS0_S0_S0_S0_S0_Pfjjj,@"STO_CUDA_ENTRY STV_DEFAULT"
_Z24gpu_generateVertexBufferPhPjS0_S0_S0_S0_S0_Pfjjj:
.text._Z24gpu_generateVertexBufferPhPjS0_S0_S0_S0_S0_Pfjjj:
        /* <DEDUP_REMOVED lines=15> */
[----:B------:R-:W0:Y:S01]  /*00f0*/  LDCU UR5, c[0x0][0x3c4] ;  /* 0x00007880ff0577ac */ /* 0x000e220008000800 */
[----:B------:R-:W-:Y:S01]  /*0100*/  IMAD.MOV.U32 R2, RZ, RZ, RZ ;  /* 0x000000ffff027224 */ /* 0x000fe200078e00ff */
[----:B------:R-:W1:Y:S08]  /*0110*/  LDC.64 R8, c[0x0][0x3a0] ;  /* 0x0000e800ff087b82 */ /* 0x000e700000000a00 */
[----:B------:R-:W2:Y:S01]  /*0120*/  LDC.64 R6, c[0x0][0x388] ;  /* 0x0000e200ff067b82 */ /* 0x000ea20000000a00 */
[----:B0-----:R-:W0:Y:S01]  /*0130*/  I2F.U32.RP R0, UR5 ;  /* 0x0000000500007d06 */ /* 0x001e220008209000 */
[----:B------:R-:W-:-:S07]  /*0140*/  ISETP.NE.U32.AND P2, PT, RZ, UR5, PT ;  /* 0x00000005ff007c0c */ /* 0x000fce000bf45070 */
[----:B0-----:R-:W0:Y:S01]  /*0150*/  MUFU.RCP R0, R0 ;  /* 0x0000000000007308 */ /* 0x001e220000001000 */
[----:B--2---:R-:W-:-:S04]  /*0160*/  IMAD.WIDE.U32 R6, R4, 0x4, R6 ;  /* 0x0000000404067825 */ /* 0x004fc800078e0006 */
[----:B0-----:R-:W-:-:S06]  /*0170*/  VIADD R3, R0, 0xffffffe ;  /* 0x0ffffffe00037836 */ /* 0x001fcc0000000000 */
[----:B------:R-:W0:Y:S02]  /*0180*/  F2I.FTZ.U32.TRUNC.NTZ R3, R3 ;  /* 0x0000000300037305 */ /* 0x000e24000021f000 */
[----:B0-----:R-:W-:-:S04]  /*0190*/  IMAD.MOV R5, RZ, RZ, -R3 ;  /* 0x000000ffff057224 */ /* 0x001fc800078e0a03 */
[----:B------:R-:W-:-:S04]  /*01a0*/  IMAD R5, R5, UR5, RZ ;  /* 0x0000000505057c24 */ /* 0x000fc8000f8e02ff */
[----:B------:R-:W-:-:S06]  /*01b0*/  IMAD.HI.U32 R5, R3, R5, R2 ;  /* 0x0000000503057227 */ /* 0x000fcc00078e0002 */
[----:B------:R-:W-:-:S05]  /*01c0*/  IMAD.HI.U32 R2, R5, R4, RZ ;  /* 0x0000000405027227 */ /* 0x000fca00078e00ff */
[----:B------:R-:W-:-:S05]  /*01d0*/  IADD3 R5, PT, PT, -R2, RZ, RZ ;  /* 0x000000ff02057210 */ /* 0x000fca0007ffe1ff */
[----:B------:R-:W-:-:S05]  /*01e0*/  IMAD R5, R5, UR5, R4 ;  /* 0x0000000505057c24 */ /* 0x000fca000f8e0204 */
[----:B------:R-:W-:-:S13]  /*01f0*/  ISETP.GE.U32.AND P0, PT, R5, UR5, PT ;  /* 0x0000000505007c0c */ /* 0x000fda000bf06070 */
[----:B------:R-:W-:Y:S02]  /*0200*/  @P0 VIADD R5, R5, -UR5 ;  /* 0x8000000505050c36 */ /* 0x000fe40008000000 */
[----:B------:R-:W-:-:S03]  /*0210*/  @P0 VIADD R2, R2, 0x1 ;  /* 0x0000000102020836 */ /* 0x000fc60000000000 */
[----:B------:R-:W-:Y:S02]  /*0220*/  ISETP.GE.U32.AND P1, PT, R5, UR5, PT ;  /* 0x0000000505007c0c */ /* 0x000fe4000bf26070 */
[----:B------:R-:W2:Y:S11]  /*0230*/  LDG.E R5, desc[UR6][R6.64] ;  /* 0x0000000606057981 */ /* 0x000eb6000c1e1900 */
[----:B------:R-:W-:Y:S01]  /*0240*/  @P1 VIADD R2, R2, 0x1 ;  /* 0x0000000102021836 */ /* 0x000fe20000000000 */
[----:B------:R-:W-:-:S05]  /*0250*/  @!P2 LOP3.LUT R2, RZ, UR5, RZ, 0x33, !PT ;  /* 0x00000005ff02ac12 */ /* 0x000fca000f8e33ff */
[----:B-1----:R-:W-:-:S06]  /*0260*/  IMAD.WIDE.U32 R8, R2, 0x4, R8 ;  /* 0x0000000402087825 */ /* 0x002fcc00078e0008 */
[----:B------:R-:W2:Y:S02]  /*0270*/  LDG.E R8, desc[UR6][R8.64] ;  /* 0x0000000608087981 */ /* 0x000ea4000c1e1900 */
[----:B--2---:R-:W-:-:S04]  /*0280*/  IADD3 R5, PT, PT, R5, R8, RZ ;  /* 0x0000000805057210 */ /* 0x004fc80007ffe0ff */
[----:B------:R-:W-:-:S13]  /*0290*/  ISETP.GE.U32.AND P0, PT, R5, UR4, PT ;  /* 0x0000000405007c0c */ /* 0x000fda000bf06070 */
[----:B------:R-:W-:Y:S05]  /*02a0*/  @P0 EXIT ;  /* 0x000000000000094d */ /* 0x000fea0003800000 */
[----:B------:R-:W-:Y:S01]  /*02b0*/  UIADD3 UR4, UPT, UPT, UR4, -UR5, URZ ;  /* 0x8000000504047290 */ /* 0x000fe2000fffe0ff */
[----:B------:R-:W0:Y:S05]  /*02c0*/  LDC.64 R6, c[0x0][0x3b0] ;  /* 0x0000ec00ff067b82 */ /* 0x000e2a0000000a00 */
[----:B------:R-:W-:-:S04]  /*02d0*/  I2FP.F32.U32 R3, UR4 ;  /* 0x0000000400037c45 */ /* 0x000fc80008201000 */
[----:B------:R-:W1:Y:S01]  /*02e0*/  MUFU.RCP R8, R3 ;  /* 0x0000000300087308 */ /* 0x000e620000001000 */
[----:B------:R-:W-:-:S05]  /*02f0*/  I2FP.F32.U32 R0, UR5 ;  /* 0x0000000500007c45 */ /* 0x000fca0008201000 */
[----:B------:R-:W-:-:S04]  /*0300*/  FMUL R0, R0, 0.80000001192092895508 ;  /* 0x3f4ccccd00007820 */ /* 0x000fc80000400000 */
[----:B------:R-:W2:Y:S01]  /*0310*/  FCHK P0, R0, R3 ;  /* 0x0000000300007302 */ /* 0x000ea20000000000 */
[----:B0-----:R-:W-:-:S04]  /*0320*/  IMAD.WIDE.U32 R6, R2, 0x4, R6 ;  /* 0x0000000402067825 */ /* 0x001fc800078e0006 */
[----:B-1----:R-:W-:-:S04]  /*0330*/  FFMA R9, -R3, R8, 1 ;  /* 0x3f80000003097423 */ /* 0x002fc80000000108 */
[----:B------:R-:W-:Y:S01]  /*0340*/  FFMA R9, R8, R9, R8 ;  /* 0x0000000908097223 */ /* 0x000fe20000000008 */
[----:B------:R0:W5:Y:S03]  /*0350*/  LDG.E R7, desc[UR6][R6.64] ;  /* 0x0000000606077981 */ /* 0x000166000c1e1900 */
[----:B------:R-:W-:-:S04]  /*0360*/  FFMA R8, R0, R9, RZ ;  /* 0x0000000900087223 */ /* 0x000fc800000000ff */
[----:B------:R-:W-:-:S04]  /*0370*/  FFMA R10, -R3, R8, R0 ;  /* 0x00000008030a7223 */ /* 0x000fc80000000100 */
[----:B0-----:R-:W-:Y:S01]  /*0380*/  FFMA R6, R9, R10, R8 ;  /* 0x0000000a09067223 */ /* 0x001fe20000000008 */
[----:B--2---:R-:W-:Y:S06]  /*0390*/  @!P0 BRA `(.L_x_40) ;  /* 0x00000000000c8947 */ /* 0x004fec0003800000 */
[----:B------:R-:W-:-:S07]  /*03a0*/  MOV R8, 0x3c0 ;  /* 0x000003c000087802 */ /* 0x000fce0000000f00 */
[----:B-----5:R-:W-:Y:S05]  /*03b0*/  CALL.REL.NOINC `($__internal_0_$__cuda_sm3x_div_rn_noftz_f32_slowpath) ;  /* 0x0000000000b87944 */ /* 0x020fea0003c00000 */
[----:B------:R-:W-:-:S07]  /*03c0*/  IMAD.MOV.U32 R6, RZ, RZ, R0 ;  /* 0x000000ffff067224 */ /* 0x000fce00078e0000 */
.L_x_40:
[----:B------:R-:W0:Y:S02]  /*03d0*/  LDC.64 R8, c[0x0][0x3a8] ;  /* 0x0000ea00ff087b82 */ /* 0x000e240000000a00 */
[----:B0----5:R-:W-:-:S06]  /*03e0*/  IMAD.WIDE.U32 R8, R7, 0x4, R8 ;  /* 0x0000000407087825 */ /* 0x021fcc00078e0008 */
[----:B------:R-:W2:Y:S01]  /*03f0*/  LDG.E R8, desc[UR6][R8.64] ;  /* 0x0000000608087981 */ /* 0x000ea2000c1e1900 */
[----:B------:R-:W-:Y:S01]  /*0400*/  UMOV UR4, 0x3f666666 ;  /* 0x3f66666600047882 */ /* 0x000fe20000000000 */
[----:B------:R-:W-:Y:S01]  /*0410*/  BSSY.RECONVERGENT B0, `(.L_x_41) ;  /* 0x000000f000007945 */ /* 0x000fe20003800200 */
[----:B------:R-:W-:Y:S02]  /*0420*/  IMAD.U32 R12, RZ, RZ, UR4 ;  /* 0x00000004ff0c7e24 */ /* 0x000fe4000f8e00ff */
[----:B--2---:R-:W-:-:S05]  /*0430*/  VIADD R0, R8, 0xffffffff ;  /* 0xffffffff08007836 */ /* 0x004fca0000000000 */
[----:B------:R-:W-:-:S04]  /*0440*/  I2FP.F32.U32 R3, R0 ;  /* 0x0000000000037245 */ /* 0x000fc80000201000 */
[----:B------:R-:W0:Y:S08]  /*0450*/  MUFU.RCP R0, R3 ;  /* 0x0000000300007308 */ /* 0x000e300000001000 */
[----:B------:R-:W1:Y:S01]  /*0460*/  FCHK P0, R12, R3 ;  /* 0x000000030c007302 */ /* 0x000e620000000000 */
[----:B0-----:R-:W-:-:S04]  /*0470*/  FFMA R7, -R3, R0, 1 ;  /* 0x3f80000003077423 */ /* 0x001fc80000000100 */
[----:B------:R-:W-:-:S04]  /*0480*/  FFMA R0, R0, R7, R0 ;  /* 0x0000000700007223 */ /* 0x000fc80000000000 */
[----:B------:R-:W-:-:S04]  /*0490*/  FFMA R7, R0, 0.89999997615814208984, RZ ;  /* 0x3f66666600077823 */ /* 0x000fc800000000ff */
[----:B------:R-:W-:-:S04]  /*04a0*/  FFMA R10, -R3, R7, 0.89999997615814208984 ;  /* 0x3f666666030a7423 */ /* 0x000fc80000000107 */
[----:B------:R-:W-:Y:S01]  /*04b0*/  FFMA R0, R0, R10, R7 ;  /* 0x0000000a00007223 */ /* 0x000fe20000000007 */
[----:B-1----:R-:W-:Y:S06]  /*04c0*/  @!P0 BRA `(.L_x_42) ;  /* 0x00000000000c8947 */ /* 0x002fec0003800000 */
[----:B------:R-:W-:Y:S01]  /*04d0*/  HFMA2 R0, -RZ, RZ, 1.849609375, 1638 ;  /* 0x3f666666ff007431 */ /* 0x000fe200000001ff */
[----:B------:R-:W-:-:S07]  /*04e0*/  MOV R8, 0x500 ;  /* 0x0000050000087802 */ /* 0x000fce0000000f00 */
[----:B------:R-:W-:Y:S05]  /*04f0*/  CALL.REL.NOINC `($__internal_0_$__cuda_sm3x_div_rn_noftz_f32_slowpath) ;  /* 0x0000000000687944 */ /* 0x000fea0003c00000 */
.L_x_42:
[----:B------:R-:W-:Y:S05]  /*0500*/  BSYNC.RECONVERGENT B0 ;  /* 0x0000000000007941 */ /* 0x000fea0003800200 */
.L_x_41:
[----:B------:R-:W0:Y:S01]  /*0510*/  LDC.64 R8, c[0x0][0x398] ;  /* 0x0000e600ff087b82 */ /* 0x000e220000000a00 */
[----:B------:R-:W1:Y:S07]  /*0520*/  LDCU UR4, c[0x0][0x3c8] ;  /* 0x00007900ff0477ac */ /* 0x000e6e0008000800 */
[----:B------:R-:W2:Y:S01]  /*0530*/  LDC.64 R10, c[0x0][0x3b8] ;  /* 0x0000ee00ff0a7b82 */ /* 0x000ea20000000a00 */
[----:B0-----:R-:W-:-:S05]  /*0540*/  IMAD.WIDE.U32 R8, R4, 0x4, R8 ;  /* 0x0000000404087825 */ /* 0x001fca00078e0008 */
[----:B------:R-:W3:Y:S01]  /*0550*/  LDG.E R4, desc[UR6][R8.64] ;  /* 0x0000000608047981 */ /* 0x000ee2000c1e1900 */
[----:B------:R-:W-:Y:S01]  /*0560*/  IMAD R13, R5, 0x3, RZ ;  /* 0x00000003050d7824 */ /* 0x000fe200078e02ff */
[----:B------:R-:W-:-:S03]  /*0570*/  I2FP.F32.U32 R3, R2 ;  /* 0x0000000200037245 */ /* 0x000fc60000201000 */
[C---:B------:R-:W-:Y:S02]  /*0580*/  VIADD R19, R13.reuse, 0x1 ;  /* 0x000000010d137836 */ /* 0x040fe40000000000 */
[----:B------:R-:W-:Y:S02]  /*0590*/  VIADD R21, R13, 0x2 ;  /* 0x000000020d157836 */ /* 0x000fe40000000000 */
[----:B------:R-:W-:Y:S01]  /*05a0*/  FFMA R15, R3, R6, 0.10000000149011611938 ;  /* 0x3dcccccd030f7423 */ /* 0x000fe20000000006 */
[----:B--2---:R-:W-:Y:S02]  /*05b0*/  IMAD.WIDE.U32 R2, R13, 0x4, R10 ;  /* 0x000000040d027825 */ /* 0x004fe400078e000a */
[----:B------:R-:W0:Y:S03]  /*05c0*/  LDC.64 R12, c[0x0][0x390] ;  /* 0x0000e400ff0c7b82 */ /* 0x000e260000000a00 */
[----:B------:R-:W-:Y:S01]  /*05d0*/  STG.E desc[UR6][R2.64], R15 ;  /* 0x0000000f02007986 */ /* 0x000fe2000c101906 */
[----:B---3--:R-:W-:-:S02]  /*05e0*/  I2FP.F32.U32 R7, R4 ;  /* 0x0000000400077245 */ /* 0x008fc40000201000 */
[----:B-1----:R-:W-:-:S03]  /*05f0*/  I2FP.F32.U32 R4, UR4 ;  /* 0x0000000400047c45 */ /* 0x002fc60008201000 */
[----:B------:R-:W-:Y:S01]  /*0600*/  FFMA R17, R7, R0, 0.050000000745058059692 ;  /* 0x3d4ccccd07117423 */ /* 0x000fe20000000000 */
[----:B------:R-:W-:-:S04]  /*0610*/  IMAD.WIDE.U32 R6, R19, 0x4, R10 ;  /* 0x0000000413067825 */ /* 0x000fc800078e000a */
[----:B------:R-:W-:Y:S01]  /*0620*/  FMUL R19, R4, 0.0099999997764825820923 ;  /* 0x3c23d70a04137820 */ /* 0x000fe20000400000 */
[----:B------:R-:W-:Y:S01]  /*0630*/  IMAD.WIDE.U32 R10, R21, 0x4, R10 ;  /* 0x00000004150a7825 */ /* 0x000fe200078e000a */
[----:B------:R-:W-:Y:S04]  /*0640*/  STG.E desc[UR6][R6.64], R17 ;  /* 0x0000001106007986 */ /* 0x000fe8000c101906 */
[----:B------:R-:W-:Y:S04]  /*0650*/  STG.E desc[UR6][R10.64], R19 ;  /* 0x000000130a007986 */ /* 0x000fe8000c101906 */
[----:B------:R-:W2:Y:S01]  /*0660*/  LDG.E R9, desc[UR6][R8.64] ;  /* 0x0000000608097981 */ /* 0x000ea2000c1e1900 */
[----:B0-----:R-:W-:-:S05]  /*0670*/  IMAD.WIDE.U32 R4, R5, 0x4, R12 ;  /* 0x0000000405047825 */ /* 0x001fca00078e000c */
[----:B--2---:R-:W-:Y:S01]  /*0680*/  STG.E desc[UR6][R4.64], R9 ;  /* 0x0000000904007986 */ /* 0x004fe2000c101906 */
[----:B------:R-:W-:Y:S05]  /*0690*/  EXIT ;  /* 0x000000000000794d */ /* 0x000fea0003800000 */
        .weak           $__internal_0_$__cuda_sm3x_div_rn_noftz_f32_slowpath
        .type           $__internal_0_$__cuda_sm3x_div_rn_noftz_f32_slowpath,@function
        .size           $__internal_0_$__cuda_sm3x_div_rn_noftz_f32_slowpath,(.L_x_87 - $__internal_0_$__cuda_sm3x_div_rn_noftz_f32_slowpath)
$__internal_0_$__cuda_sm3x_div_rn_noftz_f32_slowpath:
[----:B------:R-:W-:Y:S01]  /*06a0*/  SHF.R.U32.HI R10, RZ, 0x17, R3 ;  /* 0x00000017ff0a7819 */ /* 0x000fe20000011603 */
[----:B------:R-:W-:Y:S01]  /*06b0*/  BSSY.RECONVERGENT B1, `(.L_x_43) ;  /* 0x0000062000017945 */ /* 0x000fe20003800200 */
[----:B------:R-:W-:Y:S02]  /*06c0*/  SHF.R.U32.HI R9, RZ, 0x17, R0 ;  /* 0x00000017ff097819 */ /* 0x000fe40000011600 */
[----:B------:R-:W-:Y:S02]  /*06d0*/  LOP3.LUT R14, R10, 0xff, RZ, 0xc0, !PT ;  /* 0x000000ff0a0e7812 */ /* 0x000fe400078ec0ff */
[----:B------:R-:W-:-:S03]  /*06e0*/  LOP3.LUT R12, R9, 0xff, RZ, 0xc0, !PT ;  /* 0x000000ff090c7812 */ /* 0x000fc600078ec0ff */
[----:B------:R-:W-:Y:S01]  /*06f0*/  VIADD R11, R14, 0xffffffff ;  /* 0xffffffff0e0b7836 */ /* 0x000fe20000000000 */
[----:B------:R-:W-:-:S04]  /*0700*/  IADD3 R10, PT, PT, R12, -0x1, RZ ;  /* 0xffffffff0c0a7810 */ /* 0x000fc80007ffe0ff */
[----:B------:R-:W-:-:S04]  /*0710*/  ISETP.GT.U32.AND P0, PT, R11, 0xfd, PT ;  /* 0x000000fd0b00780c */ /* 0x000fc80003f04070 */
[----:B------:R-:W-:-:S13]  /*0720*/  ISETP.GT.U32.OR P0, PT, R10, 0xfd, P0 ;  /* 0x000000fd0a00780c */ /* 0x000fda0000704470 */
[----:B------:R-:W-:Y:S01]  /*0730*/  @!P0 IMAD.MOV.U32 R9, RZ, RZ, RZ ;  /* 0x000000ffff098224 */ /* 0x000fe200078e00ff */
[----:B------:R-:W-:Y:S06]  /*0740*/  @!P0 BRA `(.L_x_44) ;  /* 0x00000000005c8947 */ /* 0x000fec0003800000 */
[----:B------:R-:W-:Y:S02]  /*0750*/  FSETP.GTU.FTZ.AND P0, PT, |R0|, +INF , PT ;  /* 0x7f8000000000780b */ /* 0x000fe40003f1c200 */
[----:B------:R-:W-:-:S04]  /*0760*/  FSETP.GTU.FTZ.AND P1, PT, |R3|, +INF , PT ;  /* 0x7f8000000300780b */ /* 0x000fc80003f3c200 */
[----:B------:R-:W-:-:S13]  /*0770*/  PLOP3.LUT P0, PT, P0, P1, PT, 0xf8, 0x8f ;  /* 0x00000000008f781c */ /* 0x000fda0000703f70 */
[----:B------:R-:W-:Y:S05]  /*0780*/  @P0 BRA `(.L_x_45) ;  /* 0x00000004004c0947 */ /* 0x000fea0003800000 */
[----:B------:R-:W-:-:S13]  /*0790*/  LOP3.LUT P0, RZ, R3, 0x7fffffff, R0, 0xc8, !PT ;  /* 0x7fffffff03ff7812 */ /* 0x000fda000780c800 */
[----:B------:R-:W-:Y:S05]  /*07a0*/  @!P0 BRA `(.L_x_46) ;  /* 0x00000004003c8947 */ /* 0x000fea0003800000 */
[C---:B------:R-:W-:Y:S02]  /*07b0*/  FSETP.NEU.FTZ.AND P2, PT, |R0|.reuse, +INF , PT ;  /* 0x7f8000000000780b */ /* 0x040fe40003f5d200 */
[----:B------:R-:W-:Y:S02]  /*07c0*/  FSETP.NEU.FTZ.AND P1, PT, |R3|, +INF , PT ;  /* 0x7f8000000300780b */ /* 0x000fe40003f3d200 */
[----:B------:R-:W-:-:S11]  /*07d0*/  FSETP.NEU.FTZ.AND P0, PT, |R0|, +INF , PT ;  /* 0x7f8000000000780b */ /* 0x000fd60003f1d200 */
[----:B------:R-:W-:Y:S05]  /*07e0*/  @!P1 BRA !P2, `(.L_x_46) ;  /* 0x00000004002c9947 */ /* 0x000fea0005000000 */
[----:B------:R-:W-:-:S04]  /*07f0*/  LOP3.LUT P2, RZ, R0, 0x7fffffff, RZ, 0xc0, !PT ;  /* 0x7fffffff00ff7812 */ /* 0x000fc8000784c0ff */
[----:B------:R-:W-:-:S13]  /*0800*/  PLOP3.LUT P1, PT, P1, P2, PT, 0x2f, 0xf2 ;  /* 0x0000000000f2781c */ /* 0x000fda0000f24577 */
[----:B------:R-:W-:Y:S05]  /*0810*/  @P1 BRA `(.L_x_47) ;  /* 0x0000000400181947 */ /* 0x000fea0003800000 */
[----:B------:R-:W-:-:S04]  /*0820*/  LOP3.LUT P1, RZ, R3, 0x7fffffff, RZ, 0xc0, !PT ;  /* 0x7fffffff03ff7812 */ /* 0x000fc8000782c0ff */
[----:B------:R-:W-:-:S13]  /*0830*/  PLOP3.LUT P0, PT, P0, P1, PT, 0x2f, 0xf2 ;  /* 0x0000000000f2781c */ /* 0x000fda0000702577 */
[----:B------:R-:W-:Y:S05]  /*0840*/  @P0 BRA `(.L_x_48) ;  /* 0x0000000400000947 */ /* 0x000fea0003800000 */
[----:B------:R-:W-:Y:S02]  /*0850*/  ISETP.GE.AND P0, PT, R10, RZ, PT ;  /* 0x000000ff0a00720c */ /* 0x000fe40003f06270 */
[----:B------:R-:W-:-:S11]  /*0860*/  ISETP.GE.AND P1, PT, R11, RZ, PT ;  /* 0x000000ff0b00720c */ /* 0x000fd60003f26270 */
[----:B------:R-:W-:Y:S02]  /*0870*/  @P0 IMAD.MOV.U32 R9, RZ, RZ, RZ ;  /* 0x000000ffff090224 */ /* 0x000fe400078e00ff */
[----:B------:R-:W-:Y:S01]  /*0880*/  @!P0 FFMA R0, R0, 1.84467440737095516160e+19, RZ ;  /* 0x5f80000000008823 */ /* 0x000fe200000000ff */
[----:B------:R-:W-:Y:S02]  /*0890*/  @!P0 IMAD.MOV.U32 R9, RZ, RZ, -0x40 ;  /* 0xffffffc0ff098424 */ /* 0x000fe400078e00ff */
[----:B------:R-:W-:-:S03]  /*08a0*/  @!P1 FFMA R3, R3, 1.84467440737095516160e+19, RZ ;  /* 0x5f80000003039823 */ /* 0x000fc600000000ff */
[----:B------:R-:W-:-:S07]  /*08b0*/  @!P1 IADD3 R9, PT, PT, R9, 0x40, RZ ;  /* 0x0000004009099810 */ /* 0x000fce0007ffe0ff */
.L_x_44:
[----:B------:R-:W-:Y:S01]  /*08c0*/  LEA R10, R14, 0xc0800000, 0x17 ;  /* 0xc08000000e0a7811 */ /* 0x000fe200078eb8ff */
[----:B------:R-:W-:Y:S04]  /*08d0*/  BSSY.RECONVERGENT B2, `(.L_x_49) ;  /* 0x0000036000027945 */ /* 0x000fe80003800200 */
[----:B------:R-:W-:Y:S02]  /*08e0*/  IMAD.IADD R10, R3, 0x1, -R10 ;  /* 0x00000001030a7824 */ /* 0x000fe400078e0a0a */
[----:B------:R-:W-:Y:S02]  /*08f0*/  VIADD R3, R12, 0xffffff81 ;  /* 0xffffff810c037836 */ /* 0x000fe40000000000 */
[----:B------:R0:W1:Y:S01]  /*0900*/  MUFU.RCP R11, R10 ;  /* 0x0000000a000b7308 */ /* 0x0000620000001000 */
[----:B------:R-:W-:Y:S01]  /*0910*/  FADD.FTZ R13, -R10, -RZ ;  /* 0x800000ff0a0d7221 */ /* 0x000fe20000010100 */
[C---:B------:R-:W-:Y:S01]  /*0920*/  IMAD R0, R3.reuse, -0x800000, R0 ;  /* 0xff80000003007824 */ /* 0x040fe200078e0200 */
[----:B0-----:R-:W-:-:S05]  /*0930*/  IADD3 R10, PT, PT, R3, 0x7f, -R14 ;  /* 0x0000007f030a7810 */ /* 0x001fca0007ffe80e */
[----:B------:R-:W-:Y:S02]  /*0940*/  IMAD.IADD R10, R10, 0x1, R9 ;  /* 0x000000010a0a7824 */ /* 0x000fe400078e0209 */
[----:B-1----:R-:W-:-:S04]  /*0950*/  FFMA R12, R11, R13, 1 ;  /* 0x3f8000000b0c7423 */ /* 0x002fc8000000000d */
[----:B------:R-:W-:-:S04]  /*0960*/  FFMA R16, R11, R12, R11 ;  /* 0x0000000c0b107223 */ /* 0x000fc8000000000b */
[----:B------:R-:W-:-:S04]  /*0970*/  FFMA R11, R0, R16, RZ ;  /* 0x00000010000b7223 */ /* 0x000fc800000000ff */
[----:B------:R-:W-:-:S04]  /*0980*/  FFMA R12, R13, R11, R0 ;  /* 0x0000000b0d0c7223 */ /* 0x000fc80000000000 */
[----:B------:R-:W-:-:S04]  /*0990*/  FFMA R11, R16, R12, R11 ;  /* 0x0000000c100b7223 */ /* 0x000fc8000000000b */
[----:B------:R-:W-:-:S04]  /*09a0*/  FFMA R12, R13, R11, R0 ;  /* 0x0000000b0d0c7223 */ /* 0x000fc80000000000 */
[----:B------:R-:W-:-:S05]  /*09b0*/  FFMA R0, R16, R12, R11 ;  /* 0x0000000c10007223 */ /* 0x000fca000000000b */
[----:B------:R-:W-:-:S04]  /*09c0*/  SHF.R.U32.HI R3, RZ, 0x17, R0 ;  /* 0x00000017ff037819 */ /* 0x000fc80000011600 */
[----:B------:R-:W-:-:S04]  /*09d0*/  LOP3.LUT R3, R3, 0xff, RZ, 0xc0, !PT ;  /* 0x000000ff03037812 */ /* 0x000fc800078ec0ff */
[----:B------:R-:W-:-:S05]  /*09e0*/  IADD3 R13, PT, PT, R3, R10, RZ ;  /* 0x0000000a030d7210 */ /* 0x000fca0007ffe0ff */
[----:B------:R-:W-:-:S05]  /*09f0*/  VIADD R3, R13, 0xffffffff ;  /* 0xffffffff0d037836 */ /* 0x000fca0000000000 */
[----:B------:R-:W-:-:S13]  /*0a00*/  ISETP.GE.U32.AND P0, PT, R3, 0xfe, PT ;  /* 0x000000fe0300780c */ /* 0x000fda0003f06070 */
[----:B------:R-:W-:Y:S05]  /*0a10*/  @!P0 BRA `(.L_x_50) ;  /* 0x0000000000808947 */ /* 0x000fea0003800000 */
[----:B------:R-:W-:-:S13]  /*0a20*/  ISETP.GT.AND P0, PT, R13, 0xfe, PT ;  /* 0x000000fe0d00780c */ /* 0x000fda0003f04270 */
[----:B------:R-:W-:Y:S05]  /*0a30*/  @P0 BRA `(.L_x_51) ;  /* 0x00000000006c0947 */ /* 0x000fea0003800000 */
[----:B------:R-:W-:-:S13]  /*0a40*/  ISETP.GE.AND P0, PT, R13, 0x1, PT ;  /* 0x000000010d00780c */ /* 0x000fda0003f06270 */
[----:B------:R-:W-:Y:S05]  /*0a50*/  @P0 BRA `(.L_x_52) ;  /* 0x0000000000740947 */ /* 0x000fea0003800000 */
[----:B------:R-:W-:Y:S02]  /*0a60*/  ISETP.GE.AND P0, PT, R13, -0x18, PT ;  /* 0xffffffe80d00780c */ /* 0x000fe40003f06270 */
[----:B------:R-:W-:-:S11]  /*0a70*/  LOP3.LUT R0, R0, 0x80000000, RZ, 0xc0, !PT ;  /* 0x8000000000007812 */ /* 0x000fd600078ec0ff */
[----:B------:R-:W-:Y:S05]  /*0a80*/  @!P0 BRA `(.L_x_52) ;  /* 0x0000000000688947 */ /* 0x000fea0003800000 */
[CCC-:B------:R-:W-:Y:S01]  /*0a90*/  FFMA.RZ R3, R16.reuse, R12.reuse, R11.reuse ;  /* 0x0000000c10037223 */ /* 0x1c0fe2000000c00b */
[CCC-:B------:R-:W-:Y:S01]  /*0aa0*/  FFMA.RM R10, R16.reuse, R12.reuse, R11.reuse ;  /* 0x0000000c100a7223 */ /* 0x1c0fe2000000400b */
[C---:B------:R-:W-:Y:S02]  /*0ab0*/  ISETP.NE.AND P2, PT, R13.reuse, RZ, PT ;  /* 0x000000ff0d00720c */ /* 0x040fe40003f45270 */
[----:B------:R-:W-:Y:S02]  /*0ac0*/  ISETP.NE.AND P1, PT, R13, RZ, PT ;  /* 0x000000ff0d00720c */ /* 0x000fe40003f25270 */
[----:B------:R-:W-:Y:S01]  /*0ad0*/  LOP3.LUT R9, R3, 0x7fffff, RZ, 0xc0, !PT ;  /* 0x007fffff03097812 */ /* 0x000fe200078ec0ff */
[----:B------:R-:W-:Y:S01]  /*0ae0*/  FFMA.RP R3, R16, R12, R11 ;  /* 0x0000000c10037223 */ /* 0x000fe2000000800b */
[----:B------:R-:W-:Y:S02]  /*0af0*/  VIADD R12, R13, 0x20 ;  /* 0x000000200d0c7836 */ /* 0x000fe40000000000 */
[----:B------:R-:W-:Y:S01]  /*0b00*/  LOP3.LUT R9, R9, 0x800000, RZ, 0xfc, !PT ;  /* 0x0080000009097812 */ /* 0x000fe200078efcff */
[----:B------:R-:W-:Y:S01]  /*0b10*/  IMAD.MOV R11, RZ, RZ, -R13 ;  /* 0x000000ffff0b7224 */ /* 0x000fe200078e0a0d */
[----:B------:R-:W-:-:S02]  /*0b20*/  FSETP.NEU.FTZ.AND P0, PT, R3, R10, PT ;  /* 0x0000000a0300720b */ /* 0x000fc40003f1d000 */
[----:B------:R-:W-:Y:S02]  /*0b30*/  SHF.L.U32 R12, R9, R12, RZ ;  /* 0x0000000c090c7219 */ /* 0x000fe400000006ff */
[----:B------:R-:W-:Y:S02]  /*0b40*/  SEL R10, R11, RZ, P2 ;  /* 0x000000ff0b0a7207 */ /* 0x000fe40001000000 */
[----:B------:R-:W-:Y:S02]  /*0b50*/  ISETP.NE.AND P1, PT, R12, RZ, P1 ;  /* 0x000000ff0c00720c */ /* 0x000fe40000f25270 */
[----:B------:R-:W-:Y:S02]  /*0b60*/  SHF.R.U32.HI R10, RZ, R10, R9 ;  /* 0x0000000aff0a7219 */ /* 0x000fe40000011609 */
[----:B------:R-:W-:Y:S02]  /*0b70*/  PLOP3.LUT P0, PT, P0, P1, PT, 0xf8, 0x8f ;  /* 0x00000000008f781c */ /* 0x000fe40000703f70 */
[----:B------:R-:W-:-:S02]  /*0b80*/  SHF.R.U32.HI R12, RZ, 0x1, R10 ;  /* 0x00000001ff0c7819 */ /* 0x000fc4000001160a */
[----:B------:R-:W-:-:S04]  /*0b90*/  SEL R3, RZ, 0x1, !P0 ;  /* 0x00000001ff037807 */ /* 0x000fc80004000000 */
[----:B------:R-:W-:-:S04]  /*0ba0*/  LOP3.LUT R3, R3, 0x1, R12, 0xf8, !PT ;  /* 0x0000000103037812 */ /* 0x000fc800078ef80c */
[----:B------:R-:W-:-:S04]  /*0bb0*/  LOP3.LUT R3, R3, R10, RZ, 0xc0, !PT ;  /* 0x0000000a03037212 */ /* 0x000fc800078ec0ff */
[----:B------:R-:W-:-:S04]  /*0bc0*/  IADD3 R3, PT, PT, R12, R3, RZ ;  /* 0x000000030c037210 */ /* 0x000fc80007ffe0ff */
[----:B------:R-:W-:Y:S01]  /*0bd0*/  LOP3.LUT R0, R3, R0, RZ, 0xfc, !PT ;  /* 0x0000000003007212 */ /* 0x000fe200078efcff */
[----:B------:R-:W-:Y:S06]  /*0be0*/  BRA `(.L_x_52) ;  /* 0x0000000000107947 */ /* 0x000fec0003800000 */
.L_x_51:
[----:B------:R-:W-:-:S04]  /*0bf0*/  LOP3.LUT R0, R0, 0x80000000, RZ, 0xc0, !PT ;  /* 0x8000000000007812 */ /* 0x000fc800078ec0ff */
[----:B------:R-:W-:Y:S01]  /*0c00*/  LOP3.LUT R0, R0, 0x7f800000, RZ, 0xfc, !PT ;  /* 0x7f80000000007812 */ /* 0x000fe200078efcff */
[----:B------:R-:W-:Y:S06]  /*0c10*/  BRA `(.L_x_52) ;  /* 0x0000000000047947 */ /* 0x000fec0003800000 */
.L_x_50:
[----:B------:R-:W-:-:S07]  /*0c20*/  IMAD R0, R10, 0x800000, R0 ;  /* 0x008000000a007824 */ /* 0x000fce00078e0200 */
.L_x_52:
[----:B------:R-:W-:Y:S05]  /*0c30*/  BSYNC.RECONVERGENT B2 ;  /* 0x0000000000027941 */ /* 0x000fea0003800200 */
.L_x_49:
[----:B------:R-:W-:Y:S05]  /*0c40*/  BRA `(.L_x_53) ;  /* 0x0000000000207947 */ /* 0x000fea0003800000 */
.L_x_48:
[----:B------:R-:W-:-:S04]  /*0c50*/  LOP3.LUT R0, R3, 0x80000000, R0, 0x48, !PT ;  /* 0x8000000003007812 */ /* 0x000fc800078e4800 */
[----:B------:R-:W-:Y:S01]  /*0c60*/  LOP3.LUT R0, R0, 0x7f800000, RZ, 0xfc, !PT ;  /* 0x7f80000000007812 */ /* 0x000fe200078efcff */
[----:B------:R-:W-:Y:S06]  /*0c70*/  BRA `(.L_x_53) ;  /* 0x0000000000147947 */ /* 0x000fec0003800000 */
.L_x_47:
[----:B------:R-:W-:Y:S01]  /*0c80*/  LOP3.LUT R0, R3, 0x80000000, R0, 0x48, !PT ;  /* 0x8000000003007812 */ /* 0x000fe200078e4800 */
[----:B------:R-:W-:Y:S06]  /*0c90*/  BRA `(.L_x_53) ;  /* 0x00000000000c7947 */ /* 0x000fec0003800000 */
.L_x_46:
[----:B------:R-:W0:Y:S01]  /*0ca0*/  MUFU.RSQ R0, -QNAN ;  /* 0xffc0000000007908 */ /* 0x000e220000001400 */
[----:B------:R-:W-:Y:S05]  /*0cb0*/  BRA `(.L_x_53) ;  /* 0x0000000000047947 */ /* 0x000fea0003800000 */
.L_x_45:
[----:B------:R-:W-:-:S07]  /*0cc0*/  FADD.FTZ R0, R0, R3 ;  /* 0x0000000300007221 */ /* 0x000fce0000010000 */
.L_x_53:
[----:B------:R-:W-:Y:S05]  /*0cd0*/  BSYNC.RECONVERGENT B1 ;  /* 0x0000000000017941 */ /* 0x000fea0003800200 */
.L_x_43:
[----:B------:R-:W-:-:S04]  /*0ce0*/  IMAD.MOV.U32 R9, RZ, RZ, 0x0 ;  /* 0x00000000ff097424 */ /* 0x000fc800078e00ff */
[----:B0-----:R-:W-:Y:S05]  /*0cf0*/  RET.REL.NODEC R8 `(_Z24gpu_generateVertexBufferPhPjS0_S0_S0_S0_S0_Pfjjj) ;  /* 0xfffffff008c07950 */ /* 0x001fea0003c3ffff */
.L_x_54:
        /* <DEDUP_REMOVED lines=16> */
.L_x_87:


//--------------------- .text._Z14gpu_vertexBoolPjPhjj --------------------------
	.section	.text._Z14gpu_vertexBoolPjPhjj,"ax",@progbits
	.align	128
        .global         _Z14gpu_vertexBoolPjPhjj
        .type           _Z14gpu_vertexBoolPjPhjj,@function
        .size           _Z14gpu_vertexBoolPjPhjj,(.L_x_94 - _Z14gpu_vertexBoolPjPhjj)
        .other          _Z14gpu_vertexBoolPjPhjj,@"STO_CUDA_ENTRY STV_DEFAULT"
_Z14gpu_vertexBoolPjPhjj:
.text._Z14gpu_vertexBoolPjPhjj:
        /* <DEDUP_REMOVED lines=52> */
.L_x_55:
        /* <DEDUP_REMOVED lines=12> */
.L_x_94:


//--------------------- .text._Z16gpu_compactValuePhPjS0_S0_S0_S_S0_S0_S0_jjjj --------------------------
	.section	.text._Z16gpu_compactValuePhPjS0_S0_S0_S_S0_S0_S0_jjjj,"ax",@progbits
	.align	128
        .global         _Z16gpu_compactValuePhPjS0_S0_S0_S_S0_S0_S0_jjjj
        .type           _Z16gpu_compactValuePhPjS0_S0_S0_S_S0_S0_S0_jjjj,@function
        .size           _Z16gpu_compactValuePhPjS0_S0_S0_S_S0_S0_S0_jjjj,(.L_x_95 - _Z16gpu_compactValuePhPjS0_S0_S0_S_S0_S0_S0_jjjj)
        .other          _Z16gpu_compactValuePhPjS0_S0_S0_S_S0_S0_S0_jjjj,@"STO_CUDA_ENTRY STV_DEFAULT"
_Z16gpu_compactValuePhPjS0_S0_S0_S_S0_S0_S0_jjjj:
.text._Z16gpu_compactValuePhPjS0_S0_S0_S_S0_S0_S0_jjjj:
        /* <DEDUP_REMOVED lines=13> */
[----:B--2---:R-:W-:-:S13]  /*00d0*/  ISETP.NE.AND P0, PT, R2, 0x1, PT ;  /* 0x000000010200780c */ /* 0x004fda0003f05270 */
[----:B------:R-:W-:Y:S05]  /*00e0*/  @P0 EXIT ;  /* 0x000000000000094d */ /* 0x000fea0003800000 */
[----:B------:R-:W0:Y:S01]  /*00f0*/  LDC.64 R4, c[0x0][0x3b0] ;  /* 0x0000ec00ff047b82 */ /* 0x000e220000000a00 */
[----:B------:R-:W1:Y:S07]  /*0100*/  LDCU UR4, c[0x0][0x3d0] ;  /* 0x00007a00ff0477ac */ /* 0x000e6e0008000800 */
[----:B------:R-:W2:Y:S01]  /*0110*/  LDC.64 R2, c[0x0][0x398] ;  /* 0x0000e600ff027b82 */ /* 0x000ea20000000a00 */
[----:B0-----:R-:W-:-:S05]  /*0120*/  IMAD.WIDE.U32 R4, R7, 0x4, R4 ;  /* 0x0000000407047825 */ /* 0x001fca00078e0004 */
[----:B------:R-:W3:Y:S01]  /*0130*/  LDG.E R0, desc[UR8][R4.64] ;  /* 0x0000000804007981 */ /* 0x000ee2000c1e1900 */
[----:B--2---:R-:W-:Y:S02]  /*0140*/  IMAD.WIDE.U32 R2, R7, 0x4, R2 ;  /* 0x0000000407027825 */ /* 0x004fe400078e0002 */
[----:B------:R-:W3:Y:S04]  /*0150*/  LDC.64 R6, c[0x0][0x3c0] ;  /* 0x0000f000ff067b82 */ /* 0x000ee80000000a00 */
[----:B------:R-:W2:Y:S01]  /*0160*/  LDG.E R2, desc[UR8][R2.64] ;  /* 0x0000000802027981 */ /* 0x000ea2000c1e1900 */
[----:B-1----:R-:W-:Y:S01]  /*0170*/  ISETP.NE.AND P0, PT, RZ, UR4, PT ;  /* 0x00000004ff007c0c */ /* 0x002fe2000bf05270 */
[----:B---3--:R-:W-:-:S05]  /*0180*/  IMAD.WIDE.U32 R6, R0, 0x4, R6 ;  /* 0x0000000400067825 */ /* 0x008fca00078e0006 */
[----:B--2---:R0:W-:Y:S07]  /*0190*/  STG.E desc[UR8][R6.64], R2 ;  /* 0x0000000206007986 */ /* 0x0041ee000c101908 */
[----:B------:R-:W-:Y:S05]  /*01a0*/  @!P0 EXIT ;  /* 0x000000000000894d */ /* 0x000fea0003800000 */
[----:B------:R-:W-:Y:S01]  /*01b0*/  UISETP.NE.AND UP0, UPT, UR4, 0x1, UPT ;  /* 0x000000010400788c */ /* 0x000fe2000bf05270 */
[----:B------:R-:W-:-:S08]  /*01c0*/  IMAD.MOV.U32 R3, RZ, RZ, RZ ;  /* 0x000000ffff037224 */ /* 0x000fd000078e00ff */
[----:B------:R-:W-:Y:S05]  /*01d0*/  BRA.U !UP0, `(.L_x_56) ;  /* 0x0000000508e47547 */ /* 0x000fea000b800000 */
[----:B------:R-:W1:Y:S01]  /*01e0*/  LDCU.64 UR6, c[0x0][0x3a0] ;  /* 0x00007400ff0677ac */ /* 0x000e620008000a00 */
[----:B------:R-:W2:Y:S01]  /*01f0*/  LDC R4, c[0x0][0x3c8] ;  /* 0x0000f200ff047b82 */ /* 0x000ea20000000800 */
[----:B------:R-:W-:Y:S01]  /*0200*/  MOV R26, R0 ;  /* 0x00000000001a7202 */ /* 0x000fe20000000f00 */
[----:B------:R-:W3:Y:S01]  /*0210*/  LDCU UR10, c[0x0][0x3d4] ;  /* 0x00007a80ff0a77ac */ /* 0x000ee20008000800 */
[----:B------:R-:W-:-:S05]  /*0220*/  ULOP3.LUT UR4, UR4, 0xfffffffe, URZ, 0xc0, !UPT ;  /* 0xfffffffe04047892 */ /* 0x000fca000f8ec0ff */
[----:B------:R-:W4:Y:S01]  /*0230*/  LDC R5, c[0x0][0x3d4] ;  /* 0x0000f500ff057b82 */ /* 0x000f220000000800 */
[----:B------:R-:W-:-:S07]  /*0240*/  IMAD.U32 R3, RZ, RZ, UR4 ;  /* 0x00000004ff037e24 */ /* 0x000fce000f8e00ff */
[----:B0-----:R-:W0:Y:S01]  /*0250*/  LDC.64 R6, c[0x0][0x388] ;  /* 0x0000e200ff067b82 */ /* 0x001e220000000a00 */
[----:B-1----:R-:W-:-:S04]  /*0260*/  UIADD3 UR5, UP0, UPT, UR6, 0x4, URZ ;  /* 0x0000000406057890 */ /* 0x002fc8000ff1e0ff */
[----:B------:R-:W-:Y:S01]  /*0270*/  UIADD3.X UR6, UPT, UPT, URZ, UR7, URZ, UP0, !UPT ;  /* 0x00000007ff067290 */ /* 0x000fe200087fe4ff */
[----:B---3--:R-:W-:Y:S01]  /*0280*/  VIADD R27, R0, UR10 ;  /* 0x0000000a001b7c36 */ /* 0x008fe20008000000 */
[----:B------:R-:W-:Y:S01]  /*0290*/  MOV R14, UR5 ;  /* 0x00000005000e7c02 */ /* 0x000fe20008000f00 */
[----:B------:R-:W1:Y:S01]  /*02a0*/  LDC.64 R8, c[0x0][0x390] ;  /* 0x0000e400ff087b82 */ /* 0x000e620000000a00 */
[----:B------:R-:W-:Y:S02]  /*02b0*/  UIADD3 UR7, UPT, UPT, -UR4, URZ, URZ ;  /* 0x000000ff04077290 */ /* 0x000fe4000fffe1ff */
[----:B------:R-:W-:-:S05]  /*02c0*/  IMAD.U32 R15, RZ, RZ, UR6 ;  /* 0x00000006ff0f7e24 */ /* 0x000fca000f8e00ff */
[----:B------:R-:W3:Y:S08]  /*02d0*/  LDC.64 R10, c[0x0][0x3b8] ;  /* 0x0000ee00ff0a7b82 */ /* 0x000ef00000000a00 */
[----:B------:R-:W0:Y:S02]  /*02e0*/  LDC.64 R12, c[0x0][0x380] ;  /* 0x0000e000ff0c7b82 */ /* 0x000e240000000a00 */
.L_x_62:
[----:B0-----:R-:W1:Y:S02]  /*02f0*/  LDG.E R17, desc[UR8][R14.64+-0x4] ;  /* 0xfffffc080e117981 */ /* 0x001e64000c1e1900 */
[----:B-1----:R-:W-:-:S06]  /*0300*/  IMAD.WIDE.U32 R18, R17, 0x4, R8 ;  /* 0x0000000411127825 */ /* 0x002fcc00078e0008 */
[----:B------:R-:W2:Y:S01]  /*0310*/  LDG.E R18, desc[UR8][R18.64] ;  /* 0x0000000812127981 */ /* 0x000ea2000c1e1900 */
[----:B0-----:R-:W-:-:S05]  /*0320*/  IMAD.WIDE.U32 R16, R17, 0x4, R6 ;  /* 0x0000000411107825 */ /* 0x001fca00078e0006 */
[----:B------:R0:W5:Y:S01]  /*0330*/  LDG.E R20, desc[UR8][R16.64] ;  /* 0x0000000810147981 */ /* 0x000162000c1e1900 */
[----:B--2---:R-:W-:-:S13]  /*0340*/  ISETP.NE.AND P0, PT, R18, 0x2, PT ;  /* 0x000000021200780c */ /* 0x004fda0003f05270 */
[----:B0-----:R-:W-:Y:S05]  /*0350*/  @!P0 BRA `(.L_x_57) ;  /* 0x00000000007c8947 */ /* 0x001fea0003800000 */
[----:B------:R-:W-:-:S13]  /*0360*/  ISETP.NE.AND P0, PT, R18, 0x1, PT ;  /* 0x000000011200780c */ /* 0x000fda0003f05270 */
[----:B------:R-:W0:Y:S08]  /*0370*/  @!P0 LDC R23, c[0x0][0x3c8] ;  /* 0x0000f200ff178b82 */ /* 0x000e300000000800 */
[----:B------:R-:W1:Y:S01]  /*0380*/  @!P0 LDC.64 R16, c[0x0][0x380] ;  /* 0x0000e000ff108b82 */ /* 0x000e620000000a00 */
[----:B0----5:R-:W-:-:S05]  /*0390*/  @!P0 IMAD R19, R2, R23, R20 ;  /* 0x0000001702138224 */ /* 0x021fca00078e0214 */
[----:B-1----:R-:W-:-:S05]  /*03a0*/  @!P0 IADD3 R18, P1, PT, R19, R16, RZ ;  /* 0x0000001013128210 */ /* 0x002fca0007f3e0ff */
[----:B------:R-:W-:-:S05]  /*03b0*/  @!P0 IMAD.X R19, RZ, RZ, R17, P1 ;  /* 0x000000ffff138224 */ /* 0x000fca00008e0611 */
[----:B------:R0:W5:Y:S01]  /*03c0*/  @!P0 LDG.E.U8 R29, desc[UR8][R18.64] ;  /* 0x00000008121d8981 */ /* 0x000162000c1e1100 */
[----:B------:R-:W-:Y:S05]  /*03d0*/  @!P0 BRA `(.L_x_58) ;  /* 0x00000000008c8947 */ /* 0x000fea0003800000 */
[----:B------:R-:W-:Y:S01]  /*03e0*/  MOV R23, R4 ;  /* 0x0000000400177202 */ /* 0x000fe20000000f00 */
[----:B------:R-:W-:Y:S01]  /*03f0*/  IMAD.MOV.U32 R16, RZ, RZ, R12 ;  /* 0x000000ffff107224 */ /* 0x000fe200078e000c */
[----:B------:R-:W-:-:S03]  /*0400*/  MOV R17, R13 ;  /* 0x0000000d00117202 */ /* 0x000fc60000000f00 */
[----:B0-----:R-:W-:-:S04]  /*0410*/  IMAD R19, R2, R23, R20 ;  /* 0x0000001702137224 */ /* 0x001fc800078e0214 */
[C---:B-----5:R-:W-:Y:S02]  /*0420*/  VIADD R29, R19.reuse, 0x3 ;  /* 0x00000003131d7836 */ /* 0x060fe40000000000 */
[----:B------:R-:W-:-:S03]  /*0430*/  VIADD R25, R19, 0x2 ;  /* 0x0000000213197836 */ /* 0x000fc60000000000 */
[----:B------:R-:W-:Y:S02]  /*0440*/  IADD3 R28, P0, PT, R29, R16, RZ ;  /* 0x000000101d1c7210 */ /* 0x000fe40007f1e0ff */
[----:B------:R-:W-:-:S03]  /*0450*/  IADD3 R21, PT, PT, R19, 0x1, RZ ;  /* 0x0000000113157810 */ /* 0x000fc60007ffe0ff */
[----:B------:R-:W-:Y:S01]  /*0460*/  IMAD.X R29, RZ, RZ, R17, P0 ;  /* 0x000000ffff1d7224 */ /* 0x000fe200000e0611 */
[----:B------:R-:W-:-:S04]  /*0470*/  IADD3 R24, P0, PT, R25, R16, RZ ;  /* 0x0000001019187210 */ /* 0x000fc80007f1e0ff */
[----:B------:R-:W2:Y:S01]  /*0480*/  LDG.E.U8 R28, desc[UR8][R28.64] ;  /* 0x000000081c1c7981 */ /* 0x000ea2000c1e1100 */
[----:B------:R-:W-:Y:S01]  /*0490*/  IMAD.X R25, RZ, RZ, R17, P0 ;  /* 0x000000ffff197224 */ /* 0x000fe200000e0611 */
[----:B------:R-:W-:-:S05]  /*04a0*/  IADD3 R20, P0, PT, R21, R16, RZ ;  /* 0x0000001015147210 */ /* 0x000fca0007f1e0ff */
[----:B------:R-:W-:Y:S01]  /*04b0*/  IMAD.X R21, RZ, RZ, R17, P0 ;  /* 0x000000ffff157224 */ /* 0x000fe200000e0611 */
[----:B------:R-:W2:Y:S01]  /*04c0*/  LDG.E.U8 R25, desc[UR8][R24.64] ;  /* 0x0000000818197981 */ /* 0x000ea2000c1e1100 */
[----:B------:R-:W-:-:S03]  /*04d0*/  IADD3 R18, P0, PT, R19, R16, RZ ;  /* 0x0000001013127210 */ /* 0x000fc60007f1e0ff */
[----:B------:R-:W3:Y:S01]  /*04e0*/  LDG.E.U8 R20, desc[UR8][R20.64] ;  /* 0x0000000814147981 */ /* 0x000ee2000c1e1100 */
[----:B------:R-:W-:-:S05]  /*04f0*/  IADD3.X R19, PT, PT, RZ, R17, RZ, P0, !PT ;  /* 0x00000011ff137210 */ /* 0x000fca00007fe4ff */
[----:B------:R-:W4:Y:S01]  /*0500*/  LDG.E.U8 R18, desc[UR8][R18.64] ;  /* 0x0000000812127981 */ /* 0x000f22000c1e1100 */
[----:B--2---:R-:W-:-:S04]  /*0510*/  IMAD R22, R28, 0x100, R25 ;  /* 0x000001001c167824 */ /* 0x004fc800078e0219 */
[----:B---3--:R-:W-:-:S05]  /*0520*/  IMAD.U32 R29, R22, 0x100, R20 ;  /* 0x00000100161d7824 */ /* 0x008fca00078e0014 */
[----:B----4-:R-:W-:Y:S01]  /*0530*/  LEA R29, R29, R18, 0x8 ;  /* 0x000000121d1d7211 */ /* 0x010fe200078e40ff */
[----:B------:R-:W-:Y:S06]  /*0540*/  BRA `(.L_x_58) ;  /* 0x0000000000307947 */ /* 0x000fec0003800000 */
.L_x_57:
[----:B------:R-:W-:Y:S01]  /*0550*/  IMAD.MOV.U32 R23, RZ, RZ, R4 ;  /* 0x000000ffff177224 */ /* 0x000fe200078e0004 */
[----:B------:R-:W-:Y:S02]  /*0560*/  MOV R16, R12 ;  /* 0x0000000c00107202 */ /* 0x000fe40000000f00 */
[----:B------:R-:W-:Y:S01]  /*0570*/  MOV R17, R13 ;  /* 0x0000000d00117202 */ /* 0x000fe20000000f00 */
[----:B-----5:R-:W-:-:S04]  /*0580*/  IMAD R19, R2, R23, R20 ;  /* 0x0000001702137224 */ /* 0x020fc800078e0214 */
[C---:B------:R-:W-:Y:S01]  /*0590*/  VIADD R21, R19.reuse, 0x1 ;  /* 0x0000000113157836 */ /* 0x040fe20000000000 */
[----:B------:R-:W-:-:S04]  /*05a0*/  IADD3 R18, P1, PT, R19, R16, RZ ;  /* 0x0000001013127210 */ /* 0x000fc80007f3e0ff */
[----:B------:R-:W-:Y:S01]  /*05b0*/  IADD3 R20, P0, PT, R21, R16, RZ ;  /* 0x0000001015147210 */ /* 0x000fe20007f1e0ff */
[----:B------:R-:W-:-:S03]  /*05c0*/  IMAD.X R19, RZ, RZ, R17, P1 ;  /* 0x000000ffff137224 */ /* 0x000fc600008e0611 */
[----:B------:R-:W-:-:S03]  /*05d0*/  IADD3.X R21, PT, PT, RZ, R17, RZ, P0, !PT ;  /* 0x00000011ff157210 */ /* 0x000fc600007fe4ff */
[----:B------:R-:W2:Y:S04]  /*05e0*/  LDG.E.U8 R19, desc[UR8][R18.64] ;  /* 0x0000000812137981 */ /* 0x000ea8000c1e1100 */
[----:B------:R-:W2:Y:S02]  /*05f0*/  LDG.E.U8 R20, desc[UR8][R20.64] ;  /* 0x0000000814147981 */ /* 0x000ea4000c1e1100 */
[----:B--2---:R-:W-:-:S07]  /*0600*/  IMAD R29, R20, 0x100, R19 ;  /* 0x00000100141d7824 */ /* 0x004fce00078e0213 */
.L_x_58:
[----:B---3--:R-:W-:-:S05]  /*0610*/  IMAD.WIDE.U32 R24, R26, 0x4, R10 ;  /* 0x000000041a187825 */ /* 0x008fca00078e000a */
[----:B-----5:R1:W-:Y:S04]  /*0620*/  STG.E desc[UR8][R24.64], R29 ;  /* 0x0000001d18007986 */ /* 0x0203e8000c101908 */
[----:B------:R-:W0:Y:S02]  /*0630*/  LDG.E R21, desc[UR8][R14.64] ;  /* 0x000000080e157981 */ /* 0x000e24000c1e1900 */
[----:B0-----:R-:W-:-:S06]  /*0640*/  IMAD.WIDE.U32 R18, R21, 0x4, R8 ;  /* 0x0000000415127825 */ /* 0x001fcc00078e0008 */
[----:B------:R-:W2:Y:S01]  /*0650*/  LDG.E R18, desc[UR8][R18.64] ;  /* 0x0000000812127981 */ /* 0x000ea2000c1e1900 */
[----:B------:R-:W-:-:S06]  /*0660*/  IMAD.WIDE.U32 R20, R21, 0x4, R6 ;  /* 0x0000000415147825 */ /* 0x000fcc00078e0006 */
[----:B------:R1:W5:Y:S01]  /*0670*/  LDG.E R20, desc[UR8][R20.64] ;  /* 0x0000000814147981 */ /* 0x000362000c1e1900 */
[----:B--2---:R-:W-:-:S13]  /*0680*/  ISETP.NE.AND P0, PT, R18, 0x1, PT ;  /* 0x000000011200780c */ /* 0x004fda0003f05270 */
[----:B-1----:R-:W-:Y:S05]  /*0690*/  @!P0 BRA `(.L_x_59) ;  /* 0x0000000000808947 */ /* 0x002fea0003800000 */
[----:B------:R-:W-:-:S13]  /*06a0*/  ISETP.NE.AND P0, PT, R18, 0x2, PT ;  /* 0x000000021200780c */ /* 0x000fda0003f05270 */
[----:B------:R-:W-:Y:S05]  /*06b0*/  @P0 BRA `(.L_x_60) ;  /* 0x0000000000280947 */ /* 0x000fea0003800000 */
[----:B-----5:R-:W-:-:S05]  /*06c0*/  IMAD R19, R2, R23, R20 ;  /* 0x0000001702137224 */ /* 0x020fca00078e0214 */
[C---:B------:R-:W-:Y:S02]  /*06d0*/  IADD3 R21, PT, PT, R19.reuse, 0x1, RZ ;  /* 0x0000000113157810 */ /* 0x040fe40007ffe0ff */
[-C--:B------:R-:W-:Y:S02]  /*06e0*/  IADD3 R18, P1, PT, R19, R16.reuse, RZ ;  /* 0x0000001013127210 */ /* 0x080fe40007f3e0ff */
[----:B------:R-:W-:-:S03]  /*06f0*/  IADD3 R16, P0, PT, R21, R16, RZ ;  /* 0x0000001015107210 */ /* 0x000fc60007f1e0ff */
[----:B------:R-:W-:Y:S01]  /*0700*/  IMAD.X R19, RZ, RZ, R17, P1 ;  /* 0x000000ffff137224 */ /* 0x000fe200008e0611 */
[----:B------:R-:W-:-:S05]  /*0710*/  IADD3.X R17, PT, PT, RZ, R17, RZ, P0, !PT ;  /* 0x00000011ff117210 */ /* 0x000fca00007fe4ff */
[----:B------:R-:W2:Y:S04]  /*0720*/  LDG.E.U8 R19, desc[UR8][R18.64] ;  /* 0x0000000812137981 */ /* 0x000ea8000c1e1100 */
[----:B------:R-:W2:Y:S02]  /*0730*/  LDG.E.U8 R16, desc[UR8][R16.64] ;  /* 0x0000000810107981 */ /* 0x000ea4000c1e1100 */
[----:B--2---:R-:W-:Y:S01]  /*0740*/  IMAD R29, R16, 0x100, R19 ;  /* 0x00000100101d7824 */ /* 0x004fe200078e0213 */
[----:B------:R-:W-:Y:S06]  /*0750*/  BRA `(.L_x_61) ;  /* 0x0000000000607947 */ /* 0x000fec0003800000 */
.L_x_60:
[----:B-----5:R-:W-:-:S04]  /*0760*/  IMAD R23, R2, R23, R20 ;  /* 0x0000001702177224 */ /* 0x020fc800078e0214 */
[C---:B------:R-:W-:Y:S01]  /*0770*/  VIADD R21, R23.reuse, 0x3 ;  /* 0x0000000317157836 */ /* 0x040fe20000000000 */
[C---:B------:R-:W-:Y:S02]  /*0780*/  IADD3 R19, PT, PT, R23.reuse, 0x2, RZ ;  /* 0x0000000217137810 */ /* 0x040fe40007ffe0ff */
[----:B------:R-:W-:Y:S02]  /*0790*/  IADD3 R25, PT, PT, R23, 0x1, RZ ;  /* 0x0000000117197810 */ /* 0x000fe40007ffe0ff */
[-C--:B------:R-:W-:Y:S02]  /*07a0*/  IADD3 R18, P1, PT, R19, R16.reuse, RZ ;  /* 0x0000001013127210 */ /* 0x080fe40007f3e0ff */
[-C--:B------:R-:W-:Y:S02]  /*07b0*/  IADD3 R20, P0, PT, R21, R16.reuse, RZ ;  /* 0x0000001015147210 */ /* 0x080fe40007f1e0ff */
[----:B------:R-:W-:Y:S01]  /*07c0*/  IADD3 R22, P2, PT, R23, R16, RZ ;  /* 0x0000001017167210 */ /* 0x000fe20007f5e0ff */
[----:B------:R-:W-:Y:S01]  /*07d0*/  IMAD.X R19, RZ, RZ, R17, P1 ;  /* 0x000000ffff137224 */ /* 0x000fe200008e0611 */
[----:B------:R-:W-:-:S02]  /*07e0*/  IADD3.X R21, PT, PT, RZ, R17, RZ, P0, !PT ;  /* 0x00000011ff157210 */ /* 0x000fc400007fe4ff */
[----:B------:R-:W-:Y:S02]  /*07f0*/  IADD3 R24, P1, PT, R25, R16, RZ ;  /* 0x0000001019187210 */ /* 0x000fe40007f3e0ff */
[----:B------:R-:W2:Y:S03]  /*0800*/  LDG.E.U8 R18, desc[UR8][R18.64] ;  /* 0x0000000812127981 */ /* 0x000ea6000c1e1100 */
[----:B------:R-:W-:Y:S01]  /*0810*/  IMAD.X R25, RZ, RZ, R17, P1 ;  /* 0x000000ffff197224 */ /* 0x000fe200008e0611 */
[----:B------:R-:W2:Y:S01]  /*0820*/  LDG.E.U8 R21, desc[UR8][R20.64] ;  /* 0x0000000814157981 */ /* 0x000ea2000c1e1100 */
[----:B------:R-:W-:-:S03]  /*0830*/  IADD3.X R23, PT, PT, RZ, R17, RZ, P2, !PT ;  /* 0x00000011ff177210 */ /* 0x000fc600017fe4ff */
[----:B------:R-:W3:Y:S04]  /*0840*/  LDG.E.U8 R24, desc[UR8][R24.64] ;  /* 0x0000000818187981 */ /* 0x000ee8000c1e1100 */
[----:B------:R-:W4:Y:S01]  /*0850*/  LDG.E.U8 R22, desc[UR8][R22.64] ;  /* 0x0000000816167981 */ /* 0x000f22000c1e1100 */
[----:B--2---:R-:W-:-:S05]  /*0860*/  IMAD R29, R21, 0x100, R18 ;  /* 0x00000100151d7824 */ /* 0x004fca00078e0212 */
[----:B---3--:R-:W-:-:S05]  /*0870*/  LEA R29, R29, R24, 0x8 ;  /* 0x000000181d1d7211 */ /* 0x008fca00078e40ff */
[----:B----4-:R-:W-:Y:S01]  /*0880*/  IMAD R29, R29, 0x100, R22 ;  /* 0x000001001d1d7824 */ /* 0x010fe200078e0216 */
[----:B------:R-:W-:Y:S06]  /*0890*/  BRA `(.L_x_61) ;  /* 0x0000000000107947 */ /* 0x000fec0003800000 */
.L_x_59:
[----:B-----5:R-:W-:-:S05]  /*08a0*/  IMAD R19, R2, R23, R20 ;  /* 0x0000001702137224 */ /* 0x020fca00078e0214 */
[----:B------:R-:W-:-:S04]  /*08b0*/  IADD3 R16, P0, PT, R19, R16, RZ ;  /* 0x0000001013107210 */ /* 0x000fc80007f1e0ff */
[----:B------:R-:W-:-:S05]  /*08c0*/  IADD3.X R17, PT, PT, RZ, R17, RZ, P0, !PT ;  /* 0x00000011ff117210 */ /* 0x000fca00007fe4ff */
[----:B------:R0:W5:Y:S04]  /*08d0*/  LDG.E.U8 R29, desc[UR8][R16.64] ;  /* 0x00000008101d7981 */ /* 0x000168000c1e1100 */
.L_x_61:
[----:B0-----:R-:W-:Y:S01]  /*08e0*/  IMAD.WIDE.U32 R16, R27, 0x4, R10 ;  /* 0x000000041b107825 */ /* 0x001fe200078e000a */
[----:B------:R-:W-:Y:S01]  /*08f0*/  UIADD3 UR7, UPT, UPT, UR7, 0x2, URZ ;  /* 0x0000000207077890 */ /* 0x000fe2000fffe0ff */
[----:B------:R-:W-:Y:S02]  /*0900*/  IADD3 R14, P0, PT, R14, 0x8, RZ ;  /* 0x000000080e0e7810 */ /* 0x000fe40007f1e0ff */
[C---:B----4-:R-:W-:Y:S01]  /*0910*/  LEA R26, R5.reuse, R26, 0x1 ;  /* 0x0000001a051a7211 */ /* 0x050fe200078e08ff */
[----:B-----5:R0:W-:Y:S01]  /*0920*/  STG.E desc[UR8][R16.64], R29 ;  /* 0x0000001d10007986 */ /* 0x0201e2000c101908 */
[----:B------:R-:W-:Y:S01]  /*0930*/  UISETP.NE.AND UP0, UPT, UR7, URZ, UPT ;  /* 0x000000ff0700728c */ /* 0x000fe2000bf05270 */
[----:B------:R-:W-:Y:S02]  /*0940*/  IMAD.X R15, RZ, RZ, R15, P0 ;  /* 0x000000ffff0f7224 */ /* 0x000fe400000e060f */
[----:B------:R-:W-:-:S06]  /*0950*/  IMAD R27, R5, 0x2, R27 ;  /* 0x00000002051b7824 */ /* 0x000fcc00078e021b */
[----:B------:R-:W-:Y:S05]  /*0960*/  BRA.U UP0, `(.L_x_62) ;  /* 0xfffffff900607547 */ /* 0x000fea000b83ffff */
.L_x_56:
[----:B------:R-:W1:Y:S02]  /*0970*/  LDC R4, c[0x0][0x3d0] ;  /* 0x0000f400ff047b82 */ /* 0x000e640000000800 */
[----:B-1----:R-:W-:-:S04]  /*0980*/  LOP3.LUT R4, R4, 0x1, RZ, 0xc0, !PT ;  /* 0x0000000104047812 */ /* 0x002fc800078ec0ff */
[----:B------:R-:W-:-:S13]  /*0990*/  ISETP.NE.U32.AND P0, PT, R4, 0x1, PT ;  /* 0x000000010400780c */ /* 0x000fda0003f05070 */
[----:B------:R-:W-:Y:S05]  /*09a0*/  @P0 EXIT ;  /* 0x000000000000094d */ /* 0x000fea0003800000 */
[----:B------:R-:W1:Y:S08]  /*09b0*/  LDC.64 R4, c[0x0][0x3a0] ;  /* 0x0000e800ff047b82 */ /* 0x000e700000000a00 */
[----:B------:R-:W2:Y:S08]  /*09c0*/  LDC.64 R8, c[0x0][0x390] ;  /* 0x0000e400ff087b82 */ /* 0x000eb00000000a00 */
[----:B0-----:R-:W0:Y:S01]  /*09d0*/  LDC.64 R6, c[0x0][0x388] ;  /* 0x0000e200ff067b82 */ /* 0x001e220000000a00 */
[----:B-1----:R-:W-:-:S06]  /*09e0*/  IMAD.WIDE.U32 R4, R3, 0x4, R4 ;  /* 0x0000000403047825 */ /* 0x002fcc00078e0004 */
[----:B------:R-:W2:Y:S02]  /*09f0*/  LDG.E R5, desc[UR8][R4.64] ;  /* 0x0000000804057981 */ /* 0x000ea4000c1e1900 */
[----:B--2---:R-:W-:-:S06]  /*0a00*/  IMAD.WIDE.U32 R8, R5, 0x4, R8 ;  /* 0x0000000405087825 */ /* 0x004fcc00078e0008 */
[----:B------:R-:W2:Y:S01]  /*0a10*/  LDG.E R8, desc[UR8][R8.64] ;  /* 0x0000000808087981 */ /* 0x000ea2000c1e1900 */
[----:B0-----:R-:W-:-:S06]  /*0a20*/  IMAD.WIDE.U32 R6, R5, 0x4, R6 ;  /* 0x0000000405067825 */ /* 0x001fcc00078e0006 */
[----:B------:R0:W5:Y:S01]  /*0a30*/  LDG.E R7, desc[UR8][R6.64] ;  /* 0x0000000806077981 */ /* 0x000162000c1e1900 */
[----:B--2---:R-:W-:-:S13]  /*0a40*/  ISETP.NE.AND P0, PT, R8, 0x1, PT ;  /* 0x000000010800780c */ /* 0x004fda0003f05270 */
[----:B0-----:R-:W-:Y:S05]  /*0a50*/  @!P0 BRA `(.L_x_63) ;  /* 0x0000000000908947 */ /* 0x001fea0003800000 */
[----:B------:R-:W-:-:S13]  /*0a60*/  ISETP.NE.AND P0, PT, R8, 0x2, PT ;  /* 0x000000020800780c */ /* 0x000fda0003f05270 */
[----:B------:R-:W-:Y:S05]  /*0a70*/  @P0 BRA `(.L_x_64) ;  /* 0x0000000000300947 */ /* 0x000fea0003800000 */
[----:B------:R-:W0:Y:S01]  /*0a80*/  LDCU UR4, c[0x0][0x3c8] ;  /* 0x00007900ff0477ac */ /* 0x000e220008000800 */
[----:B------:R-:W1:Y:S01]  /*0a90*/  LDCU.64 UR6, c[0x0][0x380] ;  /* 0x00007000ff0677ac */ /* 0x000e620008000a00 */
[----:B0----5:R-:W-:-:S05]  /*0aa0*/  IMAD R2, R2, UR4, R7 ;  /* 0x0000000402027c24 */ /* 0x021fca000f8e0207 */
[C---:B------:R-:W-:Y:S02]  /*0ab0*/  IADD3 R4, PT, PT, R2.reuse, 0x1, RZ ;  /* 0x0000000102047810 */ /* 0x040fe40007ffe0ff */
[----:B-1----:R-:W-:Y:S02]  /*0ac0*/  IADD3 R6, P1, PT, R2, UR6, RZ ;  /* 0x0000000602067c10 */ /* 0x002fe4000ff3e0ff */
[----:B------:R-:W-:-:S03]  /*0ad0*/  IADD3 R4, P0, PT, R4, UR6, RZ ;  /* 0x0000000604047c10 */ /* 0x000fc6000ff1e0ff */
[----:B------:R-:W-:Y:S01]  /*0ae0*/  IMAD.X R7, RZ, RZ, UR7, P1 ;  /* 0x00000007ff077e24 */ /* 0x000fe200088e06ff */
[----:B------:R-:W-:-:S05]  /*0af0*/  IADD3.X R5, PT, PT, RZ, UR7, RZ, P0, !PT ;  /* 0x00000007ff057c10 */ /* 0x000fca00087fe4ff */
[----:B------:R-:W2:Y:S04]  /*0b00*/  LDG.E.U8 R7, desc[UR8][R6.64] ;  /* 0x0000000806077981 */ /* 0x000ea8000c1e1100 */
[----:B------:R-:W2:Y:S02]  /*0b10*/  LDG.E.U8 R4, desc[UR8][R4.64] ;  /* 0x0000000804047981 */ /* 0x000ea4000c1e1100 */
[----:B--2---:R-:W-:Y:S01]  /*0b20*/  IMAD R13, R4, 0x100, R7 ;  /* 0x00000100040d7824 */ /* 0x004fe200078e0207 */
[----:B------:R-:W-:Y:S06]  /*0b30*/  BRA `(.L_x_65) ;  /* 0x0000000000707947 */ /* 0x000fec0003800000 */
.L_x_64:
[----:B------:R-:W0:Y:S01]  /*0b40*/  LDCU UR4, c[0x0][0x3c8] ;  /* 0x00007900ff0477ac */ /* 0x000e220008000800 */
[----:B------:R-:W1:Y:S01]  /*0b50*/  LDCU.64 UR6, c[0x0][0x380] ;  /* 0x00007000ff0677ac */ /* 0x000e620008000a00 */
[----:B0----5:R-:W-:-:S04]  /*0b60*/  IMAD R2, R2, UR4, R7 ;  /* 0x0000000402027c24 */ /* 0x021fc8000f8e0207 */
[C---:B------:R-:W-:Y:S01]  /*0b70*/  VIADD R4, R2.reuse, 0x2 ;  /* 0x0000000202047836 */ /* 0x040fe20000000000 */
[C---:B------:R-:W-:Y:S02]  /*0b80*/  IADD3 R6, PT, PT, R2.reuse, 0x3, RZ ;  /* 0x0000000302067810 */ /* 0x040fe40007ffe0ff */
[----:B------:R-:W-:Y:S02]  /*0b90*/  IADD3 R8, PT, PT, R2, 0x1, RZ ;  /* 0x0000000102087810 */ /* 0x000fe40007ffe0ff */
[----:B-1----:R-:W-:Y:S02]  /*0ba0*/  IADD3 R6, P0, PT, R6, UR6, RZ ;  /* 0x0000000606067c10 */ /* 0x002fe4000ff1e0ff */
[----:B------:R-:W-:-:S03]  /*0bb0*/  IADD3 R4, P1, PT, R4, UR6, RZ ;  /* 0x0000000604047c10 */ /* 0x000fc6000ff3e0ff */
[----:B------:R-:W-:Y:S01]  /*0bc0*/  IMAD.X R7, RZ, RZ, UR7, P0 ;  /* 0x00000007ff077e24 */ /* 0x000fe200080e06ff */
[----:B------:R-:W-:Y:S02]  /*0bd0*/  IADD3 R8, P0, PT, R8, UR6, RZ ;  /* 0x0000000608087c10 */ /* 0x000fe4000ff1e0ff */
[----:B------:R-:W-:Y:S02]  /*0be0*/  IADD3.X R5, PT, PT, RZ, UR7, RZ, P1, !PT ;  /* 0x00000007ff057c10 */ /* 0x000fe40008ffe4ff */
[----:B------:R-:W-:Y:S01]  /*0bf0*/  IADD3 R10, P1, PT, R2, UR6, RZ ;  /* 0x00000006020a7c10 */ /* 0x000fe2000ff3e0ff */
[----:B------:R-:W2:Y:S01]  /*0c00*/  LDG.E.U8 R7, desc[UR8][R6.64] ;  /* 0x0000000806077981 */ /* 0x000ea2000c1e1100 */
[----:B------:R-:W-:-:S03]  /*0c10*/  IMAD.X R9, RZ, RZ, UR7, P0 ;  /* 0x00000007ff097e24 */ /* 0x000fc600080e06ff */
[----:B------:R-:W2:Y:S01]  /*0c20*/  LDG.E.U8 R4, desc[UR8][R4.64] ;  /* 0x0000000804047981 */ /* 0x000ea2000c1e1100 */
[----:B------:R-:W-:-:S03]  /*0c30*/  IADD3.X R11, PT, PT, RZ, UR7, RZ, P1, !PT ;  /* 0x00000007ff0b7c10 */ /* 0x000fc60008ffe4ff */
[----:B------:R-:W3:Y:S04]  /*0c40*/  LDG.E.U8 R8, desc[UR8][R8.64] ;  /* 0x0000000808087981 */ /* 0x000ee8000c1e1100 */
[----:B------:R-:W4:Y:S01]  /*0c50*/  LDG.E.U8 R10, desc[UR8][R10.64] ;  /* 0x000000080a0a7981 */ /* 0x000f22000c1e1100 */
[----:B--2---:R-:W-:-:S05]  /*0c60*/  IMAD R13, R7, 0x100, R4 ;  /* 0x00000100070d7824 */ /* 0x004fca00078e0204 */
[----:B---3--:R-:W-:-:S05]  /*0c70*/  LEA R13, R13, R8, 0x8 ;  /* 0x000000080d0d7211 */ /* 0x008fca00078e40ff */
[----:B----4-:R-:W-:Y:S01]  /*0c80*/  IMAD R13, R13, 0x100, R10 ;  /* 0x000001000d0d7824 */ /* 0x010fe200078e020a */
[----:B------:R-:W-:Y:S06]  /*0c90*/  BRA `(.L_x_65) ;  /* 0x0000000000187947 */ /* 0x000fec0003800000 */
.L_x_63:
[----:B------:R-:W0:Y:S01]  /*0ca0*/  LDCU UR4, c[0x0][0x3c8] ;  /* 0x00007900ff0477ac */ /* 0x000e220008000800 */
[----:B------:R-:W1:Y:S01]  /*0cb0*/  LDCU.64 UR6, c[0x0][0x380] ;  /* 0x00007000ff0677ac */ /* 0x000e620008000a00 */
[----:B0----5:R-:W-:-:S05]  /*0cc0*/  IMAD R2, R2, UR4, R7 ;  /* 0x0000000402027c24 */ /* 0x021fca000f8e0207 */
[----:B-1----:R-:W-:-:S04]  /*0cd0*/  IADD3 R4, P0, PT, R2, UR6, RZ ;  /* 0x0000000602047c10 */ /* 0x002fc8000ff1e0ff */
[----:B------:R-:W-:-:S05]  /*0ce0*/  IADD3.X R5, PT, PT, RZ, UR7, RZ, P0, !PT ;  /* 0x00000007ff057c10 */ /* 0x000fca00087fe4ff */
[----:B------:R0:W5:Y:S04]  /*0cf0*/  LDG.E.U8 R13, desc[UR8][R4.64] ;  /* 0x00000008040d7981 */ /* 0x000168000c1e1100 */
.L_x_65:
[----:B0-----:R-:W0:Y:S01]  /*0d00*/  LDC.64 R4, c[0x0][0x3b8] ;  /* 0x0000ee00ff047b82 */ /* 0x001e220000000a00 */
[----:B------:R-:W1:Y:S02]  /*0d10*/  LDCU UR4, c[0x0][0x3d4] ;  /* 0x00007a80ff0477ac */ /* 0x000e640008000800 */
[----:B-1----:R-:W-:-:S04]  /*0d20*/  IMAD R3, R3, UR4, R0 ;  /* 0x0000000403037c24 */ /* 0x002fc8000f8e0200 */
[----:B0-----:R-:W-:-:S05]  /*0d30*/  IMAD.WIDE.U32 R2, R3, 0x4, R4 ;  /* 0x0000000403027825 */ /* 0x001fca00078e0004 */
[----:B-----5:R-:W-:Y:S01]  /*0d40*/  STG.E desc[UR8][R2.64], R13 ;  /* 0x0000000d02007986 */ /* 0x020fe2000c101908 */
[----:B------:R-:W-:Y:S05]  /*0d50*/  EXIT ;  /* 0x000000000000794d */ /* 0x000fea0003800000 */
.L_x_66:
        /* <DEDUP_REMOVED lines=10> */
.L_x_95:


//--------------------- .text._Z19gpu_minusDummyValuePjPhj --------------------------
	.section	.text._Z19gpu_minusDummyValuePjPhj,"ax",@progbits
	.align	128
        .global         _Z19gpu_minusDummyValuePjPhj
        .type           _Z19gpu_minusDummyValuePjPhj,@function
        .size           _Z19gpu_minusDummyValuePjPhj,(.L_x_96 - _Z19gpu_minusDummyValuePjPhj)
        .other          _Z19gpu_minusDummyValuePjPhj,@"STO_CUDA_ENTRY STV_DEFAULT"
_Z19gpu_minusDummyValuePjPhj:
.text._Z19gpu_minusDummyValuePjPhj:
        /* <DEDUP_REMOVED lines=8> */
[----:B------:R-:W-:Y:S01]  /*0080*/  ISETP.NE.AND P0, PT, R9, RZ, PT ;  /* 0x000000ff0900720c */ /* 0x000fe20003f05270 */
[----:B------:R-:W0:Y:S01]  /*0090*/  LDCU.64 UR4, c[0x0][0x358] ;  /* 0x00006b00ff0477ac */ /* 0x000e220008000a00 */
[----:B------:R-:W-:-:S11]  /*00a0*/  IMAD.MOV.U32 R0, RZ, RZ, 0x1 ;  /* 0x00000001ff007424 */ /* 0x000fd600078e00ff */
[----:B------:R-:W0:Y:S02]  /*00b0*/  @!P0 LDC.64 R2, c[0x0][0x388] ;  /* 0x0000e200ff028b82 */ /* 0x000e240000000a00 */
        /* <DEDUP_REMOVED lines=20> */
.L_x_67:
        /* <DEDUP_REMOVED lines=16> */
.L_x_96:


//--------------------- .text._Z15gpu_dummyValuesPhPjS0_S0_S0_S0_jjjj --------------------------
	.section	.text._Z15gpu_dummyValuesPhPjS0_S0_S0_S0_jjjj,"ax",@progbits
	.align	128
        .global         _Z15gpu_dummyValuesPhPjS0_S0_S0_S0_jjjj
        .type           _Z15gpu_dummyValuesPhPjS0_S0_S0_S0_jjjj,@function
        .size           _Z15gpu_dummyValuesPhPjS0_S0_S0_S0_jjjj,(.L_x_97 - _Z15gpu_dummyValuesPhPjS0_S0_S0_S0_jjjj)
        .other          _Z15gpu_dummyValuesPhPjS0_S0_S0_S0_jjjj,@"STO_CUDA_ENTRY STV_DEFAULT"
_Z15gpu_dummyValuesPhPjS0_S0_S0_S0_jjjj:
.text._Z15gpu_dummyValuesPhPjS0_S0_S0_S0_jjjj:
        /* <DEDUP_REMOVED lines=8> */
[----:B------:R-:W0:Y:S01]  /*0080*/  LDCU UR6, c[0x0][0x3b4] ;  /* 0x00007680ff0677ac */ /* 0x000e220008000800 */
[----:B------:R-:W-:Y:S01]  /*0090*/  IMAD.MOV.U32 R14, RZ, RZ, RZ ;  /* 0x000000ffff0e7224 */ /* 0x000fe200078e00ff */
[----:B------:R-:W1:Y:S01]  /*00a0*/  LDCU.64 UR12, c[0x0][0x358] ;  /* 0x00006b00ff0c77ac */ /* 0x000e620008000a00 */
[----:B0-----:R-:W-:-:S09]  /*00b0*/  UISETP.NE.AND UP0, UPT, UR6, URZ, UPT ;  /* 0x000000ff0600728c */ /* 0x001fd2000bf05270 */
[----:B-1----:R-:W-:Y:S05]  /*00c0*/  BRA.U !UP0, `(.L_x_68) ;  /* 0x0000001108387547 */ /* 0x002fea000b800000 */
[----:B------:R-:W0:Y:S02]  /*00d0*/  LDC.64 R12, c[0x0][0x3a0] ;  /* 0x0000e800ff0c7b82 */ /* 0x000e240000000a00 */
[----:B0-----:R-:W-:-:S06]  /*00e0*/  IMAD.WIDE.U32 R12, R0, 0x4, R12 ;  /* 0x00000004000c7825 */ /* 0x001fcc00078e000c */
[----:B------:R0:W5:Y:S01]  /*00f0*/  LDG.E R12, desc[UR12][R12.64] ;  /* 0x0000000c0c0c7981 */ /* 0x000162000c1e1900 */
[----:B------:R-:W-:Y:S01]  /*0100*/  UISETP.GE.U32.AND UP0, UPT, UR6, 0x4, UPT ;  /* 0x000000040600788c */ /* 0x000fe2000bf06070 */
[----:B------:R-:W-:Y:S01]  /*0110*/  IMAD.MOV.U32 R14, RZ, RZ, RZ ;  /* 0x000000ffff0e7224 */ /* 0x000fe200078e00ff */
[----:B------:R-:W-:Y:S01]  /*0120*/  ULOP3.LUT UR8, UR6, 0x3, URZ, 0xc0, !UPT ;  /* 0x0000000306087892 */ /* 0x000fe2000f8ec0ff */
[----:B------:R-:W-:-:S06]  /*0130*/  UMOV UR4, URZ ;  /* 0x000000ff00047c82 */ /* 0x000fcc0008000000 */
[----:B0-----:R-:W-:Y:S05]  /*0140*/  BRA.U !UP0, `(.L_x_69) ;  /* 0x0000000d08247547 */ /* 0x001fea000b800000 */
[----:B------:R-:W0:Y:S01]  /*0150*/  LDCU.64 UR10, c[0x0][0x398] ;  /* 0x00007300ff0a77ac */ /* 0x000e220008000a00 */
[----:B------:R-:W1:Y:S01]  /*0160*/  LDC R13, c[0x0][0x3b0] ;  /* 0x0000ec00ff0d7b82 */ /* 0x000e620000000800 */
[----:B------:R-:W-:Y:S01]  /*0170*/  HFMA2 R14, -RZ, RZ, 0, 0 ;  /* 0x00000000ff0e7431 */ /* 0x000fe200000001ff */
[----:B------:R-:W-:Y:S01]  /*0180*/  ULOP3.LUT UR4, UR6, 0xfffffffc, URZ, 0xc0, !UPT ;  /* 0xfffffffc06047892 */ /* 0x000fe2000f8ec0ff */
[----:B------:R-:W2:Y:S05]  /*0190*/  LDCU UR9, c[0x0][0x3bc] ;  /* 0x00007780ff0977ac */ /* 0x000eaa0008000800 */
[----:B------:R-:W3:Y:S01]  /*01a0*/  LDC.64 R2, c[0x0][0x388] ;  /* 0x0000e200ff027b82 */ /* 0x000ee20000000a00 */
[----:B------:R-:W-:-:S07]  /*01b0*/  UIADD3 UR7, UPT, UPT, -UR4, URZ, URZ ;  /* 0x000000ff04077290 */ /* 0x000fce000fffe1ff */
[----:B------:R-:W4:Y:S01]  /*01c0*/  LDC.64 R4, c[0x0][0x390] ;  /* 0x0000e400ff047b82 */ /* 0x000f220000000a00 */
[----:B0-----:R-:W-:-:S04]  /*01d0*/  UIADD3 UR5, UP0, UPT, UR10, 0x8, URZ ;  /* 0x000000080a057890 */ /* 0x001fc8000ff1e0ff */
[----:B------:R-:W-:Y:S02]  /*01e0*/  UIADD3.X UR6, UPT, UPT, URZ, UR11, URZ, UP0, !UPT ;  /* 0x0000000bff067290 */ /* 0x000fe400087fe4ff */
[----:B------:R-:W-:Y:S01]  /*01f0*/  IMAD.U32 R8, RZ, RZ, UR5 ;  /* 0x00000005ff087e24 */ /* 0x000fe2000f8e00ff */
[----:B------:R-:W0:Y:S03]  /*0200*/  LDC.64 R6, c[0x0][0x380] ;  /* 0x0000e000ff067b82 */ /* 0x000e260000000a00 */
[----:B--2---:R-:W-:-:S07]  /*0210*/  IMAD.U32 R9, RZ, RZ, UR6 ;  /* 0x00000006ff097e24 */ /* 0x004fce000f8e00ff */
.L_x_81:
[----:B--2---:R-:W4:Y:S02]  /*0220*/  LDG.E R11, desc[UR12][R8.64+-0x8] ;  /* 0xfffff80c080b7981 */ /* 0x004f24000c1e1900 */
[----:B----4-:R-:W-:-:S06]  /*0230*/  IMAD.WIDE.U32 R16, R11, 0x4, R4 ;  /* 0x000000040b107825 */ /* 0x010fcc00078e0004 */
[----:B------:R-:W2:Y:S01]  /*0240*/  LDG.E R16, desc[UR12][R16.64] ;  /* 0x0000000c10107981 */ /* 0x000ea2000c1e1900 */
[----:B---3--:R-:W-:Y:S01]  /*0250*/  IMAD.WIDE.U32 R10, R11, 0x4, R2 ;  /* 0x000000040b0a7825 */ /* 0x008fe200078e0002 */
[----:B------:R-:W-:-:S04]  /*0260*/  UIADD3 UR7, UPT, UPT, UR7, 0x4, URZ ;  /* 0x0000000407077890 */ /* 0x000fc8000fffe0ff */
[----:B-----5:R3:W5:Y:S01]  /*0270*/  LDG.E R18, desc[UR12][R10.64] ;  /* 0x0000000c0a127981 */ /* 0x020762000c1e1900 */
[----:B------:R-:W-:Y:S01]  /*0280*/  UISETP.NE.AND UP0, UPT, UR7, URZ, UPT ;  /* 0x000000ff0700728c */ /* 0x000fe2000bf05270 */
[----:B--2---:R-:W-:-:S13]  /*0290*/  ISETP.NE.AND P0, PT, R16, 0x2, PT ;  /* 0x000000021000780c */ /* 0x004fda0003f05270 */
[----:B---3--:R-:W-:Y:S05]  /*02a0*/  @!P0 BRA `(.L_x_70) ;  /* 0x00000000007c8947 */ /* 0x008fea0003800000 */
[----:B------:R-:W-:-:S13]  /*02b0*/  ISETP.NE.AND P0, PT, R16, 0x1, PT ;  /* 0x000000011000780c */ /* 0x000fda0003f05270 */
[----:B------:R-:W2:Y:S08]  /*02c0*/  @!P0 LDC R15, c[0x0][0x3b0] ;  /* 0x0000ec00ff0f8b82 */ /* 0x000eb00000000800 */
[----:B------:R-:W3:Y:S01]  /*02d0*/  @!P0 LDC.64 R10, c[0x0][0x380] ;  /* 0x0000e000ff0a8b82 */ /* 0x000ee20000000a00 */
[----:B--2--5:R-:W-:-:S05]  /*02e0*/  @!P0 IMAD R17, R12, R15, R18 ;  /* 0x0000000f0c118224 */ /* 0x024fca00078e0212 */
[----:B---3--:R-:W-:-:S04]  /*02f0*/  @!P0 IADD3 R16, P1, PT, R17, R10, RZ ;  /* 0x0000000a11108210 */ /* 0x008fc80007f3e0ff */
[----:B------:R-:W-:-:S05]  /*0300*/  @!P0 IADD3.X R17, PT, PT, RZ, R11, RZ, P1, !PT ;  /* 0x0000000bff118210 */ /* 0x000fca0000ffe4ff */
[----:B------:R2:W5:Y:S01]  /*0310*/  @!P0 LDG.E.U8 R25, desc[UR12][R16.64] ;  /* 0x0000000c10198981 */ /* 0x000562000c1e1100 */
[----:B------:R-:W-:Y:S05]  /*0320*/  @!P0 BRA `(.L_x_71) ;  /* 0x00000000008c8947 */ /* 0x000fea0003800000 */
[----:B-1----:R-:W-:Y:S02]  /*0330*/  IMAD.MOV.U32 R15, RZ, RZ, R13 ;  /* 0x000000ffff0f7224 */ /* 0x002fe400078e000d */
[----:B0-----:R-:W-:Y:S02]  /*0340*/  IMAD.MOV.U32 R10, RZ, RZ, R6 ;  /* 0x000000ffff0a7224 */ /* 0x001fe400078e0006 */
[----:B------:R-:W-:Y:S02]  /*0350*/  IMAD R23, R12, R15, R18 ;  /* 0x0000000f0c177224 */ /* 0x000fe400078e0212 */
[----:B------:R-:W-:Y:S02]  /*0360*/  IMAD.MOV.U32 R11, RZ, RZ, R7 ;  /* 0x000000ffff0b7224 */ /* 0x000fe400078e0007 */
[C---:B------:R-:W-:Y:S01]  /*0370*/  VIADD R21, R23.reuse, 0x2 ;  /* 0x0000000217157836 */ /* 0x040fe20000000000 */
[C---:B------:R-:W-:Y:S02]  /*0380*/  IADD3 R19, PT, PT, R23.reuse, 0x3, RZ ;  /* 0x0000000317137810 */ /* 0x040fe40007ffe0ff */
[----:B--2---:R-:W-:-:S02]  /*0390*/  IADD3 R17, PT, PT, R23, 0x1, RZ ;  /* 0x0000000117117810 */ /* 0x004fc40007ffe0ff */
[-C--:B------:R-:W-:Y:S02]  /*03a0*/  IADD3 R18, P1, PT, R19, R10.reuse, RZ ;  /* 0x0000000a13127210 */ /* 0x080fe40007f3e0ff */
[----:B------:R-:W-:-:S03]  /*03b0*/  IADD3 R20, P0, PT, R21, R10, RZ ;  /* 0x0000000a15147210 */ /* 0x000fc60007f1e0ff */
[--C-:B------:R-:W-:Y:S01]  /*03c0*/  IMAD.X R19, RZ, RZ, R11.reuse, P1 ;  /* 0x000000ffff137224 */ /* 0x100fe200008e060b */
[-C--:B------:R-:W-:Y:S01]  /*03d0*/  IADD3 R16, P1, PT, R17, R10.reuse, RZ ;  /* 0x0000000a11107210 */ /* 0x080fe20007f3e0ff */
[--C-:B------:R-:W-:Y:S01]  /*03e0*/  IMAD.X R21, RZ, RZ, R11.reuse, P0 ;  /* 0x000000ffff157224 */ /* 0x100fe200000e060b */
[----:B------:R-:W-:Y:S02]  /*03f0*/  IADD3 R22, P0, PT, R23, R10, RZ ;  /* 0x0000000a17167210 */ /* 0x000fe40007f1e0ff */
[----:B------:R-:W-:Y:S01]  /*0400*/  IADD3.X R17, PT, PT, RZ, R11, RZ, P1, !PT ;  /* 0x0000000bff117210 */ /* 0x000fe20000ffe4ff */
[----:B------:R-:W2:Y:S04]  /*0410*/  LDG.E.U8 R19, desc[UR12][R18.64] ;  /* 0x0000000c12137981 */ /* 0x000ea8000c1e1100 */
[----:B------:R-:W2:Y:S01]  /*0420*/  LDG.E.U8 R20, desc[UR12][R20.64] ;  /* 0x0000000c14147981 */ /* 0x000ea2000c1e1100 */
[----:B------:R-:W-:-:S03]  /*0430*/  IMAD.X R23, RZ, RZ, R11, P0 ;  /* 0x000000ffff177224 */ /* 0x000fc600000e060b */
[----:B------:R-:W3:Y:S04]  /*0440*/  LDG.E.U8 R16, desc[UR12][R16.64] ;  /* 0x0000000c10107981 */ /* 0x000ee8000c1e1100 */
[----:B------:R-:W4:Y:S01]  /*0450*/  LDG.E.U8 R22, desc[UR12][R22.64] ;  /* 0x0000000c16167981 */ /* 0x000f22000c1e1100 */
[----:B--2--5:R-:W-:-:S05]  /*0460*/  IMAD R25, R19, 0x100, R20 ;  /* 0x0000010013197824 */ /* 0x024fca00078e0214 */
[----:B---3--:R-:W-:-:S05]  /*0470*/  LEA R25, R25, R16, 0x8 ;  /* 0x0000001019197211 */ /* 0x008fca00078e40ff */
[----:B----4-:R-:W-:Y:S01]  /*0480*/  IMAD R25, R25, 0x100, R22 ;  /* 0x0000010019197824 */ /* 0x010fe200078e0216 */
[----:B------:R-:W-:Y:S06]  /*0490*/  BRA `(.L_x_71) ;  /* 0x0000000000307947 */ /* 0x000fec0003800000 */
.L_x_70:
[----:B-1----:R-:W-:Y:S01]  /*04a0*/  IMAD.MOV.U32 R15, RZ, RZ, R13 ;  /* 0x000000ffff0f7224 */ /* 0x002fe200078e000d */
[----:B0-----:R-:W-:Y:S01]  /*04b0*/  MOV R10, R6 ;  /* 0x00000006000a7202 */ /* 0x001fe20000000f00 */
[----:B------:R-:W-:Y:S02]  /*04c0*/  IMAD.MOV.U32 R11, RZ, RZ, R7 ;  /* 0x000000ffff0b7224 */ /* 0x000fe400078e0007 */
[----:B-----5:R-:W-:-:S04]  /*04d0*/  IMAD R19, R12, R15, R18 ;  /* 0x0000000f0c137224 */ /* 0x020fc800078e0212 */
[C---:B------:R-:W-:Y:S01]  /*04e0*/  VIADD R17, R19.reuse, 0x1 ;  /* 0x0000000113117836 */ /* 0x040fe20000000000 */
[----:B------:R-:W-:-:S04]  /*04f0*/  IADD3 R18, P1, PT, R19, R10, RZ ;  /* 0x0000000a13127210 */ /* 0x000fc80007f3e0ff */
[----:B------:R-:W-:Y:S02]  /*0500*/  IADD3 R16, P0, PT, R17, R10, RZ ;  /* 0x0000000a11107210 */ /* 0x000fe40007f1e0ff */
[----:B------:R-:W-:-:S03]  /*0510*/  IADD3.X R19, PT, PT, RZ, R11, RZ, P1, !PT ;  /* 0x0000000bff137210 */ /* 0x000fc60000ffe4ff */
[----:B------:R-:W-:-:S03]  /*0520*/  IMAD.X R17, RZ, RZ, R11, P0 ;  /* 0x000000ffff117224 */ /* 0x000fc600000e060b */
[----:B------:R-:W2:Y:S04]  /*0530*/  LDG.E.U8 R19, desc[UR12][R18.64] ;  /* 0x0000000c12137981 */ /* 0x000ea8000c1e1100 */
[----:B------:R-:W2:Y:S02]  /*0540*/  LDG.E.U8 R16, desc[UR12][R16.64] ;  /* 0x0000000c10107981 */ /* 0x000ea4000c1e1100 */
[----:B--2---:R-:W-:-:S07]  /*0550*/  IMAD R25, R16, 0x100, R19 ;  /* 0x0000010010197824 */ /* 0x004fce00078e0213 */
.L_x_71:
[----:B--2---:R-:W2:Y:S02]  /*0560*/  LDG.E R17, desc[UR12][R8.64+-0x4] ;  /* 0xfffffc0c08117981 */ /* 0x004ea4000c1e1900 */
[----:B--2---:R-:W-:-:S06]  /*0570*/  IMAD.WIDE.U32 R18, R17, 0x4, R4 ;  /* 0x0000000411127825 */ /* 0x004fcc00078e0004 */
[----:B------:R-:W2:Y:S01]  /*0580*/  LDG.E R18, desc[UR12][R18.64] ;  /* 0x0000000c12127981 */ /* 0x000ea2000c1e1900 */
[----:B------:R-:W-:-:S06]  /*0590*/  IMAD.WIDE.U32 R16, R17, 0x4, R2 ;  /* 0x0000000411107825 */ /* 0x000fcc00078e0002 */
[----:B------:R3:W5:Y:S02]  /*05a0*/  LDG.E R16, desc[UR12][R16.64] ;  /* 0x0000000c10107981 */ /* 0x000764000c1e1900 */
[----:B-----5:R-:W-:Y:S01]  /*05b0*/  IMAD R14, R14, UR9, R25 ;  /* 0x000000090e0e7c24 */ /* 0x020fe2000f8e0219 */
[----:B--2---:R-:W-:-:S13]  /*05c0*/  ISETP.NE.AND P0, PT, R18, 0x1, PT ;  /* 0x000000011200780c */ /* 0x004fda0003f05270 */
[----:B---3--:R-:W-:Y:S05]  /*05d0*/  @!P0 BRA `(.L_x_72) ;  /* 0x0000000000808947 */ /* 0x008fea0003800000 */
[----:B------:R-:W-:-:S13]  /*05e0*/  ISETP.NE.AND P0, PT, R18, 0x2, PT ;  /* 0x000000021200780c */ /* 0x000fda0003f05270 */
[----:B------:R-:W-:Y:S05]  /*05f0*/  @P0 BRA `(.L_x_73) ;  /* 0x0000000000280947 */ /* 0x000fea0003800000 */
[----:B------:R-:W-:-:S05]  /*0600*/  IMAD R19, R12, R15, R16 ;  /* 0x0000000f0c137224 */ /* 0x000fca00078e0210 */
[C---:B------:R-:W-:Y:S02]  /*0610*/  IADD3 R17, PT, PT, R19.reuse, 0x1, RZ ;  /* 0x0000000113117810 */ /* 0x040fe40007ffe0ff */
[-C--:B------:R-:W-:Y:S02]  /*0620*/  IADD3 R18, P1, PT, R19, R10.reuse, RZ ;  /* 0x0000000a13127210 */ /* 0x080fe40007f3e0ff */
[----:B------:R-:W-:-:S03]  /*0630*/  IADD3 R16, P0, PT, R17, R10, RZ ;  /* 0x0000000a11107210 */ /* 0x000fc60007f1e0ff */
[--C-:B------:R-:W-:Y:S02]  /*0640*/  IMAD.X R19, RZ, RZ, R11.reuse, P1 ;  /* 0x000000ffff137224 */ /* 0x100fe400008e060b */
[----:B------:R-:W-:-:S04]  /*0650*/  IMAD.X R17, RZ, RZ, R11, P0 ;  /* 0x000000ffff117224 */ /* 0x000fc800000e060b */
[----:B------:R-:W2:Y:S04]  /*0660*/  LDG.E.U8 R19, desc[UR12][R18.64] ;  /* 0x0000000c12137981 */ /* 0x000ea8000c1e1100 */
[----:B------:R-:W2:Y:S02]  /*0670*/  LDG.E.U8 R16, desc[UR12][R16.64] ;  /* 0x0000000c10107981 */ /* 0x000ea4000c1e1100 */
[----:B--2---:R-:W-:Y:S01]  /*0680*/  LEA R25, R16, R19, 0x8 ;  /* 0x0000001310197211 */ /* 0x004fe200078e40ff */
[----:B------:R-:W-:Y:S06]  /*0690*/  BRA `(.L_x_74) ;  /* 0x0000000000607947 */ /* 0x000fec0003800000 */
.L_x_73:
[----:B------:R-:W-:-:S04]  /*06a0*/  IMAD R21, R12, R15, R16 ;  /* 0x0000000f0c157224 */ /* 0x000fc800078e0210 */
[C---:B------:R-:W-:Y:S01]  /*06b0*/  VIADD R23, R21.reuse, 0x3 ;  /* 0x0000000315177836 */ /* 0x040fe20000000000 */
[C---:B------:R-:W-:Y:S01]  /*06c0*/  IADD3 R17, PT, PT, R21.reuse, 0x1, RZ ;  /* 0x0000000115117810 */ /* 0x040fe20007ffe0ff */
[----:B------:R-:W-:-:S03]  /*06d0*/  VIADD R19, R21, 0x2 ;  /* 0x0000000215137836 */ /* 0x000fc60000000000 */
[-C--:B------:R-:W-:Y:S02]  /*06e0*/  IADD3 R22, P1, PT, R23, R10.reuse, RZ ;  /* 0x0000000a17167210 */ /* 0x080fe40007f3e0ff */
[----:B------:R-:W-:-:S03]  /*06f0*/  IADD3 R18, P0, PT, R19, R10, RZ ;  /* 0x0000000a13127210 */ /* 0x000fc60007f1e0ff */
[--C-:B------:R-:W-:Y:S01]  /*0700*/  IMAD.X R23, RZ, RZ, R11.reuse, P1 ;  /* 0x000000ffff177224 */ /* 0x100fe200008e060b */
[-C--:B------:R-:W-:Y:S02]  /*0710*/  IADD3 R16, P1, PT, R17, R10.reuse, RZ ;  /* 0x0000000a11107210 */ /* 0x080fe40007f3e0ff */
[----:B------:R-:W-:Y:S02]  /*0720*/  IADD3.X R19, PT, PT, RZ, R11, RZ, P0, !PT ;  /* 0x0000000bff137210 */ /* 0x000fe400007fe4ff */
[----:B------:R-:W-:Y:S01]  /*0730*/  IADD3 R20, P0, PT, R21, R10, RZ ;  /* 0x0000000a15147210 */ /* 0x000fe20007f1e0ff */
[----:B------:R-:W2:Y:S01]  /*0740*/  LDG.E.U8 R23, desc[UR12][R22.64] ;  /* 0x0000000c16177981 */ /* 0x000ea2000c1e1100 */
[----:B------:R-:W-:-:S03]  /*0750*/  IMAD.X R17, RZ, RZ, R11, P1 ;  /* 0x000000ffff117224 */ /* 0x000fc600008e060b */
        /* <DEDUP_REMOVED lines=8> */
.L_x_72:
[----:B------:R-:W-:-:S05]  /*07e0*/  IMAD R17, R12, R15, R16 ;  /* 0x0000000f0c117224 */ /* 0x000fca00078e0210 */
[----:B------:R-:W-:-:S04]  /*07f0*/  IADD3 R16, P0, PT, R17, R10, RZ ;  /* 0x0000000a11107210 */ /* 0x000fc80007f1e0ff */
[----:B------:R-:W-:-:S05]  /*0800*/  IADD3.X R17, PT, PT, RZ, R11, RZ, P0, !PT ;  /* 0x0000000bff117210 */ /* 0x000fca00007fe4ff */
[----:B------:R2:W5:Y:S04]  /*0810*/  LDG.E.U8 R25, desc[UR12][R16.64] ;  /* 0x0000000c10197981 */ /* 0x000568000c1e1100 */
.L_x_74:
        /* <DEDUP_REMOVED lines=10> */
[----:B------:R-:W-:-:S04]  /*08c0*/  IMAD R19, R12, R15, R16 ;  /* 0x0000000f0c137224 */ /* 0x000fc800078e0210 */
[C---:B------:R-:W-:Y:S01]  /*08d0*/  VIADD R17, R19.reuse, 0x1 ;  /* 0x0000000113117836 */ /* 0x040fe20000000000 */
[----:B------:R-:W-:-:S04]  /*08e0*/  IADD3 R18, P1, PT, R19, R10, RZ ;  /* 0x0000000a13127210 */ /* 0x000fc80007f3e0ff */
[----:B------:R-:W-:Y:S02]  /*08f0*/  IADD3 R16, P0, PT, R17, R10, RZ ;  /* 0x0000000a11107210 */ /* 0x000fe40007f1e0ff */
[----:B------:R-:W-:-:S03]  /*0900*/  IADD3.X R19, PT, PT, RZ, R11, RZ, P1, !PT ;  /* 0x0000000bff137210 */ /* 0x000fc60000ffe4ff */
[----:B------:R-:W-:-:S03]  /*0910*/  IMAD.X R17, RZ, RZ, R11, P0 ;  /* 0x000000ffff117224 */ /* 0x000fc600000e060b */
[----:B------:R-:W2:Y:S04]  /*0920*/  LDG.E.U8 R19, desc[UR12][R18.64] ;  /* 0x0000000c12137981 */ /* 0x000ea8000c1e1100 */
[----:B------:R-:W2:Y:S02]  /*0930*/  LDG.E.U8 R16, desc[UR12][R16.64] ;  /* 0x0000000c10107981 */ /* 0x000ea4000c1e1100 */
[----:B--2---:R-:W-:Y:S01]  /*0940*/  LEA R25, R16, R19, 0x8 ;  /* 0x0000001310197211 */ /* 0x004fe200078e40ff */
[----:B------:R-:W-:Y:S06]  /*0950*/  BRA `(.L_x_77) ;  /* 0x0000000000607947 */ /* 0x000fec0003800000 */
.L_x_76:
[----:B------:R-:W-:-:S04]  /*0960*/  IMAD R21, R12, R15, R16 ;  /* 0x0000000f0c157224 */ /* 0x000fc800078e0210 */
[C---:B------:R-:W-:Y:S01]  /*0970*/  VIADD R23, R21.reuse, 0x3 ;  /* 0x0000000315177836 */ /* 0x040fe20000000000 */
[C---:B------:R-:W-:Y:S01]  /*0980*/  IADD3 R19, PT, PT, R21.reuse, 0x2, RZ ;  /* 0x0000000215137810 */ /* 0x040fe20007ffe0ff */
[----:B------:R-:W-:-:S03]  /*0990*/  VIADD R17, R21, 0x1 ;  /* 0x0000000115117836 */ /* 0x000fc60000000000 */
[-C--:B------:R-:W-:Y:S02]  /*09a0*/  IADD3 R22, P1, PT, R23, R10.reuse, RZ ;  /* 0x0000000a17167210 */ /* 0x080fe40007f3e0ff */
[-C--:B------:R-:W-:Y:S02]  /*09b0*/  IADD3 R18, P0, PT, R19, R10.reuse, RZ ;  /* 0x0000000a13127210 */ /* 0x080fe40007f1e0ff */
[-C--:B------:R-:W-:Y:S02]  /*09c0*/  IADD3.X R23, PT, PT, RZ, R11.reuse, RZ, P1, !PT ;  /* 0x0000000bff177210 */ /* 0x080fe40000ffe4ff */
[-C--:B------:R-:W-:Y:S01]  /*09d0*/  IADD3 R16, P1, PT, R17, R10.reuse, RZ ;  /* 0x0000000a11107210 */ /* 0x080fe20007f3e0ff */
[----:B------:R-:W-:Y:S01]  /*09e0*/  IMAD.X R19, RZ, RZ, R11, P0 ;  /* 0x000000ffff137224 */ /* 0x000fe200000e060b */
[----:B------:R-:W-:Y:S02]  /*09f0*/  IADD3 R20, P0, PT, R21, R10, RZ ;  /* 0x0000000a15147210 */ /* 0x000fe40007f1e0ff */
[----:B------:R-:W2:Y:S01]  /*0a00*/  LDG.E.U8 R23, desc[UR12][R22.64] ;  /* 0x0000000c16177981 */ /* 0x000ea2000c1e1100 */
[----:B------:R-:W-:-:S03]  /*0a10*/  IADD3.X R17, PT, PT, RZ, R11, RZ, P1, !PT ;  /* 0x0000000bff117210 */ /* 0x000fc60000ffe4ff */
[----:B------:R-:W2:Y:S01]  /*0a20*/  LDG.E.U8 R18, desc[UR12][R18.64] ;  /* 0x0000000c12127981 */ /* 0x000ea2000c1e1100 */
[----:B------:R-:W-:-:S03]  /*0a30*/  IMAD.X R21, RZ, RZ, R11, P0 ;  /* 0x000000ffff157224 */ /* 0x000fc600000e060b */
[----:B------:R-:W3:Y:S04]  /*0a40*/  LDG.E.U8 R16, desc[UR12][R16.64] ;  /* 0x0000000c10107981 */ /* 0x000ee8000c1e1100 */
[----:B------:R-:W4:Y:S01]  /*0a50*/  LDG.E.U8 R20, desc[UR12][R20.64] ;  /* 0x0000000c14147981 */ /* 0x000f22000c1e1100 */
[----:B--2---:R-:W-:-:S05]  /*0a60*/  LEA R25, R23, R18, 0x8 ;  /* 0x0000001217197211 */ /* 0x004fca00078e40ff */
[----:B---3--:R-:W-:-:S05]  /*0a70*/  IMAD.U32 R25, R25, 0x100, R16 ;  /* 0x0000010019197824 */ /* 0x008fca00078e0010 */
[----:B----4-:R-:W-:Y:S01]  /*0a80*/  LEA R25, R25, R20, 0x8 ;  /* 0x0000001419197211 */ /* 0x010fe200078e40ff */
[----:B------:R-:W-:Y:S06]  /*0a90*/  BRA `(.L_x_77) ;  /* 0x0000000000107947 */ /* 0x000fec0003800000 */
.L_x_75:
[----:B------:R-:W-:-:S05]  /*0aa0*/  IMAD R17, R12, R15, R16 ;  /* 0x0000000f0c117224 */ /* 0x000fca00078e0210 */
[----:B------:R-:W-:-:S05]  /*0ab0*/  IADD3 R16, P0, PT, R17, R10, RZ ;  /* 0x0000000a11107210 */ /* 0x000fca0007f1e0ff */
[----:B------:R-:W-:-:S05]  /*0ac0*/  IMAD.X R17, RZ, RZ, R11, P0 ;  /* 0x000000ffff117224 */ /* 0x000fca00000e060b */
[----:B------:R2:W5:Y:S03]  /*0ad0*/  LDG.E.U8 R25, desc[UR12][R16.64] ;  /* 0x0000000c10197981 */ /* 0x000566000c1e1100 */
.L_x_77:
        /* <DEDUP_REMOVED lines=20> */
.L_x_79:
[----:B------:R-:W-:-:S04]  /*0c20*/  IMAD R17, R12, R15, R17 ;  /* 0x0000000f0c117224 */ /* 0x000fc800078e0211 */
[C---:B------:R-:W-:Y:S01]  /*0c30*/  VIADD R21, R17.reuse, 0x3 ;  /* 0x0000000311157836 */ /* 0x040fe20000000000 */
[C---:B------:R-:W-:Y:S02]  /*0c40*/  IADD3 R19, PT, PT, R17.reuse, 0x2, RZ ;  /* 0x0000000211137810 */ /* 0x040fe40007ffe0ff */
[----:B------:R-:W-:Y:S02]  /*0c50*/  IADD3 R15, PT, PT, R17, 0x1, RZ ;  /* 0x00000001110f7810 */ /* 0x000fe40007ffe0ff */
[-C--:B------:R-:W-:Y:S02]  /*0c60*/  IADD3 R18, P1, PT, R19, R10.reuse, RZ ;  /* 0x0000000a13127210 */ /* 0x080fe40007f3e0ff */
[----:B------:R-:W-:-:S03]  /*0c70*/  IADD3 R20, P0, PT, R21, R10, RZ ;  /* 0x0000000a15147210 */ /* 0x000fc60007f1e0ff */
[--C-:B------:R-:W-:Y:S01]  /*0c80*/  IMAD.X R19, RZ, RZ, R11.reuse, P1 ;  /* 0x000000ffff137224 */ /* 0x100fe200008e060b */
[-C--:B------:R-:W-:Y:S02]  /*0c90*/  IADD3.X R21, PT, PT, RZ, R11.reuse, RZ, P0, !PT ;  /* 0x0000000bff157210 */ /* 0x080fe400007fe4ff */
[-C--:B------:R-:W-:Y:S02]  /*0ca0*/  IADD3 R16, P1, PT, R15, R10.reuse, RZ ;  /* 0x0000000a0f107210 */ /* 0x080fe40007f3e0ff */
[----:B------:R-:W-:Y:S01]  /*0cb0*/  IADD3 R10, P0, PT, R17, R10, RZ ;  /* 0x0000000a110a7210 */ /* 0x000fe20007f1e0ff */
[----:B------:R-:W2:Y:S02]  /*0cc0*/  LDG.E.U8 R18, desc[UR12][R18.64] ;  /* 0x0000000c12127981 */ /* 0x000ea4000c1e1100 */
[----:B------:R-:W-:Y:S02]  /*0cd0*/  IMAD.X R17, RZ, RZ, R11, P1 ;  /* 0x000000ffff117224 */ /* 0x000fe400008e060b */
        /* <DEDUP_REMOVED lines=8> */
.L_x_78:
[----:B------:R-:W-:-:S05]  /*0d60*/  IMAD R17, R12, R15, R17 ;  /* 0x0000000f0c117224 */ /* 0x000fca00078e0211 */
[----:B------:R-:W-:-:S04]  /*0d70*/  IADD3 R10, P0, PT, R17, R10, RZ ;  /* 0x0000000a110a7210 */ /* 0x000fc80007f1e0ff */
[----:B------:R-:W-:-:S05]  /*0d80*/  IADD3.X R11, PT, PT, RZ, R11, RZ, P0, !PT ;  /* 0x0000000bff0b7210 */ /* 0x000fca00007fe4ff */
[----:B------:R2:W5:Y:S04]  /*0d90*/  LDG.E.U8 R15, desc[UR12][R10.64] ;  /* 0x0000000c0a0f7981 */ /* 0x000568000c1e1100 */
.L_x_80:
[----:B------:R-:W-:Y:S01]  /*0da0*/  IADD3 R8, P0, PT, R8, 0x10, RZ ;  /* 0x0000001008087810 */ /* 0x000fe20007f1e0ff */
[----:B-----5:R-:W-:-:S04]  /*0db0*/  IMAD R14, R14, UR9, R15 ;  /* 0x000000090e0e7c24 */ /* 0x020fc8000f8e020f */
[----:B------:R-:W-:Y:S01]  /*0dc0*/  IMAD.X R9, RZ, RZ, R9, P0 ;  /* 0x000000ffff097224 */ /* 0x000fe200000e0609 */
[----:B------:R-:W-:Y:S07]  /*0dd0*/  BRA.U UP0, `(.L_x_81) ;  /* 0xfffffff500107547 */ /* 0x000fee000b83ffff */
.L_x_69:
[----:B------:R-:W-:-:S09]  /*0de0*/  UISETP.NE.AND UP0, UPT, UR8, URZ, UPT ;  /* 0x000000ff0800728c */ /* 0x000fd2000bf05270 */
[----:B------:R-:W-:Y:S05]  /*0df0*/  BRA.U !UP0, `(.L_x_68) ;  /* 0x0000000108ec7547 */ /* 0x000fea000b800000 */
[----:B------:R-:W3:Y:S01]  /*0e00*/  LDC.64 R2, c[0x0][0x388] ;  /* 0x0000e200ff027b82 */ /* 0x000ee20000000a00 */
[----:B------:R-:W4:Y:S01]  /*0e10*/  LDCU.64 UR6, c[0x0][0x398] ;  /* 0x00007300ff0677ac */ /* 0x000f220008000a00 */
[----:B------:R-:W0:Y:S06]  /*0e20*/  LDCU UR9, c[0x0][0x3b0] ;  /* 0x00007600ff0977ac */ /* 0x000e2c0008000800 */
[----:B------:R-:W0:Y:S01]  /*0e30*/  LDC.64 R4, c[0x0][0x390] ;  /* 0x0000e400ff047b82 */ /* 0x000e220000000a00 */
[----:B------:R-:W0:Y:S01]  /*0e40*/  LDCU UR14, c[0x0][0x3bc] ;  /* 0x00007780ff0e77ac */ /* 0x000e220008000800 */
[----:B------:R-:W0:Y:S01]  /*0e50*/  LDCU.64 UR10, c[0x0][0x380] ;  /* 0x00007000ff0a77ac */ /* 0x000e220008000a00 */
[----:B------:R-:W-:-:S02]  /*0e60*/  UIADD3 UR8, UPT, UPT, -UR8, URZ, URZ ;  /* 0x000000ff08087290 */ /* 0x000fc4000fffe1ff */
[----:B----4-:R-:W-:-:S12]  /*0e70*/  UIMAD.WIDE.U32 UR4, UR4, 0x4, UR6 ;  /* 0x00000004040478a5 */ /* 0x010fd8000f8e0006 */
.L_x_85:
[----:B--2---:R-:W-:Y:S01]  /*0e80*/  IMAD.U32 R11, RZ, RZ, UR5 ;  /* 0x00000005ff0b7e24 */ /* 0x004fe2000f8e00ff */
[----:B------:R-:W-:-:S05]  /*0e90*/  MOV R10, UR4 ;  /* 0x00000004000a7c02 */ /* 0x000fca0008000f00 */
[----:B0-----:R-:W0:Y:S02]  /*0ea0*/  LDG.E R11, desc[UR12][R10.64] ;  /* 0x0000000c0a0b7981 */ /* 0x001e24000c1e1900 */
[----:B0-----:R-:W-:-:S06]  /*0eb0*/  IMAD.WIDE.U32 R8, R11, 0x4, R4 ;  /* 0x000000040b087825 */ /* 0x001fcc00078e0004 */
[----:B------:R-:W2:Y:S01]  /*0ec0*/  LDG.E R8, desc[UR12][R8.64] ;  /* 0x0000000c08087981 */ /* 0x000ea2000c1e1900 */
[----:B---3--:R-:W-:Y:S01]  /*0ed0*/  IMAD.WIDE.U32 R6, R11, 0x4, R2 ;  /* 0x000000040b067825 */ /* 0x008fe200078e0002 */
[----:B------:R-:W-:-:S04]  /*0ee0*/  UIADD3 UR8, UPT, UPT, UR8, 0x1, URZ ;  /* 0x0000000108087890 */ /* 0x000fc8000fffe0ff */
[----:B------:R-:W-:Y:S01]  /*0ef0*/  UISETP.NE.AND UP1, UPT, UR8, URZ, UPT ;  /* 0x000000ff0800728c */ /* 0x000fe2000bf25270 */
[----:B-----5:R0:W5:Y:S01]  /*0f00*/  LDG.E R7, desc[UR12][R6.64] ;  /* 0x0000000c06077981 */ /* 0x020162000c1e1900 */
[----:B--2---:R-:W-:-:S13]  /*0f10*/  ISETP.NE.AND P0, PT, R8, 0x1, PT ;  /* 0x000000010800780c */ /* 0x004fda0003f05270 */
[----:B0-----:R-:W-:Y:S05]  /*0f20*/  @!P0 BRA `(.L_x_82) ;  /* 0x0000000000808947 */ /* 0x001fea0003800000 */
[----:B------:R-:W-:-:S13]  /*0f30*/  ISETP.NE.AND P0, PT, R8, 0x2, PT ;  /* 0x000000020800780c */ /* 0x000fda0003f05270 */
[----:B------:R-:W-:Y:S05]  /*0f40*/  @P0 BRA `(.L_x_83) ;  /* 0x0000000000280947 */ /* 0x000fea0003800000 */
[----:B-----5:R-:W-:-:S05]  /*0f50*/  IMAD R8, R12, UR9, R7 ;  /* 0x000000090c087c24 */ /* 0x020fca000f8e0207 */
[C---:B------:R-:W-:Y:S02]  /*0f60*/  IADD3 R6, PT, PT, R8.reuse, 0x1, RZ ;  /* 0x0000000108067810 */ /* 0x040fe40007ffe0ff */
[----:B------:R-:W-:Y:S02]  /*0f70*/  IADD3 R8, P1, PT, R8, UR10, RZ ;  /* 0x0000000a08087c10 */ /* 0x000fe4000ff3e0ff */
[----:B------:R-:W-:-:S03]  /*0f80*/  IADD3 R6, P0, PT, R6, UR10, RZ ;  /* 0x0000000a06067c10 */ /* 0x000fc6000ff1e0ff */
[----:B------:R-:W-:Y:S01]  /*0f90*/  IMAD.X R9, RZ, RZ, UR11, P1 ;  /* 0x0000000bff097e24 */ /* 0x000fe200088e06ff */
[----:B------:R-:W-:-:S05]  /*0fa0*/  IADD3.X R7, PT, PT, RZ, UR11, RZ, P0, !PT ;  /* 0x0000000bff077c10 */ /* 0x000fca00087fe4ff */
[----:B------:R-:W1:Y:S04]  /*0fb0*/  LDG.E.U8 R9, desc[UR12][R8.64] ;  /* 0x0000000c08097981 */ /* 0x000e68000c1e1100 */
[----:B------:R-:W1:Y:S02]  /*0fc0*/  LDG.E.U8 R6, desc[UR12][R6.64] ;  /* 0x0000000c06067981 */ /* 0x000e64000c1e1100 */
[----:B-1----:R-:W-:Y:S01]  /*0fd0*/  IMAD R13, R6, 0x100, R9 ;  /* 0x00000100060d7824 */ /* 0x002fe200078e0209 */
[----:B------:R-:W-:Y:S06]  /*0fe0*/  BRA `(.L_x_84) ;  /* 0x0000000000607947 */ /* 0x000fec0003800000 */
.L_x_83:
[----:B-----5:R-:W-:-:S04]  /*0ff0*/  IMAD R16, R12, UR9, R7 ;  /* 0x000000090c107c24 */ /* 0x020fc8000f8e0207 */
[C---:B------:R-:W-:Y:S01]  /*1000*/  VIADD R6, R16.reuse, 0x2 ;  /* 0x0000000210067836 */ /* 0x040fe20000000000 */
[C---:B------:R-:W-:Y:S02]  /*1010*/  IADD3 R8, PT, PT, R16.reuse, 0x3, RZ ;  /* 0x0000000310087810 */ /* 0x040fe40007ffe0ff */
[----:B------:R-:W-:Y:S02]  /*1020*/  IADD3 R10, PT, PT, R16, 0x1, RZ ;  /* 0x00000001100a7810 */ /* 0x000fe40007ffe0ff */
[----:B------:R-:W-:Y:S02]  /*1030*/  IADD3 R8, P1, PT, R8, UR10, RZ ;  /* 0x0000000a08087c10 */ /* 0x000fe4000ff3e0ff */
[----:B------:R-:W-:-:S03]  /*1040*/  IADD3 R6, P0, PT, R6, UR10, RZ ;  /* 0x0000000a06067c10 */ /* 0x000fc6000ff1e0ff */
[----:B------:R-:W-:Y:S01]  /*1050*/  IMAD.X R9, RZ, RZ, UR11, P1 ;  /* 0x0000000bff097e24 */ /* 0x000fe200088e06ff */
[----:B------:R-:W-:Y:S02]  /*1060*/  IADD3 R10, P1, PT, R10, UR10, RZ ;  /* 0x0000000a0a0a7c10 */ /* 0x000fe4000ff3e0ff */
[----:B------:R-:W-:Y:S02]  /*1070*/  IADD3.X R7, PT, PT, RZ, UR11, RZ, P0, !PT ;  /* 0x0000000bff077c10 */ /* 0x000fe400087fe4ff */
[----:B------:R-:W-:Y:S01]  /*1080*/  IADD3 R16, P0, PT, R16, UR10, RZ ;  /* 0x0000000a10107c10 */ /* 0x000fe2000ff1e0ff */
[----:B------:R-:W1:Y:S01]  /*1090*/  LDG.E.U8 R9, desc[UR12][R8.64] ;  /* 0x0000000c08097981 */ /* 0x000e62000c1e1100 */
[----:B------:R-:W-:-:S03]  /*10a0*/  IMAD.X R11, RZ, RZ, UR11, P1 ;  /* 0x0000000bff0b7e24 */ /* 0x000fc600088e06ff */
[----:B------:R-:W1:Y:S01]  /*10b0*/  LDG.E.U8 R6, desc[UR12][R6.64] ;  /* 0x0000000c06067981 */ /* 0x000e62000c1e1100 */
[----:B------:R-:W-:-:S03]  /*10c0*/  IADD3.X R17, PT, PT, RZ, UR11, RZ, P0, !PT ;  /* 0x0000000bff117c10 */ /* 0x000fc600087fe4ff */
[----:B------:R-:W2:Y:S04]  /*10d0*/  LDG.E.U8 R10, desc[UR12][R10.64] ;  /* 0x0000000c0a0a7981 */ /* 0x000ea8000c1e1100 */
[----:B------:R-:W3:Y:S01]  /*10e0*/  LDG.E.U8 R16, desc[UR12][R16.64] ;  /* 0x0000000c10107981 */ /* 0x000ee2000c1e1100 */
[----:B-1----:R-:W-:-:S05]  /*10f0*/  IMAD R13, R9, 0x100, R6 ;  /* 0x00000100090d7824 */ /* 0x002fca00078e0206 */
[----:B--2---:R-:W-:-:S05]  /*1100*/  LEA R13, R13, R10, 0x8 ;  /* 0x0000000a0d0d7211 */ /* 0x004fca00078e40ff */
[----:B---3--:R-:W-:Y:S01]  /*1110*/  IMAD R13, R13, 0x100, R16 ;  /* 0x000001000d0d7824 */ /* 0x008fe200078e0210 */
[----:B------:R-:W-:Y:S06]  /*1120*/  BRA `(.L_x_84) ;  /* 0x0000000000107947 */ /* 0x000fec0003800000 */
.L_x_82:
[----:B-----5:R-:W-:-:S05]  /*1130*/  IMAD R7, R12, UR9, R7 ;  /* 0x000000090c077c24 */ /* 0x020fca000f8e0207 */
[----:B------:R-:W-:-:S04]  /*1140*/  IADD3 R6, P0, PT, R7, UR10, RZ ;  /* 0x0000000a07067c10 */ /* 0x000fc8000ff1e0ff */
[----:B------:R-:W-:-:S05]  /*1150*/  IADD3.X R7, PT, PT, RZ, UR11, RZ, P0, !PT ;  /* 0x0000000bff077c10 */ /* 0x000fca00087fe4ff */
[----:B-1----:R0:W5:Y:S04]  /*1160*/  LDG.E.U8 R13, desc[UR12][R6.64] ;  /* 0x0000000c060d7981 */ /* 0x002168000c1e1100 */
.L_x_84:
[----:B------:R-:W-:Y:S01]  /*1170*/  UIADD3 UR4, UP0, UPT, UR4, 0x4, URZ ;  /* 0x0000000404047890 */ /* 0x000fe2000ff1e0ff */
[----:B-----5:R-:W-:-:S03]  /*1180*/  IMAD R14, R14, UR14, R13 ;  /* 0x0000000e0e0e7c24 */ /* 0x020fc6000f8e020d */
[----:B------:R-:W-:Y:S01]  /*1190*/  UIADD3.X UR5, UPT, UPT, URZ, UR5, URZ, UP0, !UPT ;  /* 0x00000005ff057290 */ /* 0x000fe200087fe4ff */
[----:B------:R-:W-:Y:S11]  /*11a0*/  BRA.U UP1, `(.L_x_85) ;  /* 0xfffffffd01347547 */ /* 0x000ff6000b83ffff */
.L_x_68:
[----:B------:R-:W3:Y:S02]  /*11b0*/  LDC.64 R2, c[0x0][0x3a8] ;  /* 0x0000ea00ff027b82 */ /* 0x000ee40000000a00 */
[----:B---3--:R-:W-:-:S05]  /*11c0*/  IMAD.WIDE.U32 R2, R0, 0x4, R2 ;  /* 0x0000000400027825 */ /* 0x008fca00078e0002 */
[----:B------:R-:W-:Y:S01]  /*11d0*/  STG.E desc[UR12][R2.64], R14 ;  /* 0x0000000e02007986 */ /* 0x000fe2000c10190c */
[----:B------:R-:W-:Y:S05]  /*11e0*/  EXIT ;  /* 0x000000000000794d */ /* 0x000fea0003800000 */
.L_x_86:
        /* <DEDUP_REMOVED lines=9> */
.L_x_97:


//--------------------- .nv.shared.reserved.0     --------------------------
	.section	.nv.shared.reserved.0,"aw",@nobits
	.weak		__nv_reservedSMEM_offset_0_alias
	.size		__nv_reservedSMEM_offset_0_alias, 0, 64
	.other		__nv_reservedSMEM_offset_0_alias,@"STO_CUDA_RESERVED_SHARED STV_DEFAULT"
__nv_reservedSMEM_offset_0_alias:
	.zero		0
	.zero		64


//--------------------- .nv.constant0._Z14gpuColorBufferPjPhS_S_S0_S0_S0_jjjj --------------------------
	.section	.nv.constant0._Z14gpuColorBufferPjPhS_S_S0_S0_S0_jjjj,"a",@progbits
	.sectionflags	@""
	.align	4
.nv.constant0._Z14gpuColorBufferPjPhS_S_S0_S0_S0_jjjj:
	.zero		968


//--------------------- .nv.constant0._Z14gpuColorFilterPjS_PhS0_jjjj --------------------------
	.section	.nv.constant0._Z14gpuColorFilterPjS_PhS0_jjjj,"a",@progbits
	.sectionflags	@""
	.align	4
.nv.constant0._Z14gpuColorFilterPjS_PhS0_jjjj:
	.zero		944


//--------------------- .nv.constant0._Z22gpu_generateEdgeBufferPjS_S_PhS_S_S_jjjjjj --------------------------
	.section	.nv.constant0._Z22gpu_generateEdgeBufferPjS_S_PhS_S_S_jjjjjj,"a",@progbits
	.sectionflags	@""
	.align	4
.nv.constant0._Z22gpu_generateEdgeBufferPjS_S_PhS_S_S_jjjjjj:
	.zero		976


//--------------------- .nv.constant0._Z12gpu_edgeBoolPjPhjj --------------------------
	.section	.nv.constant0._Z12gpu_edgeBoolPjPhjj,"a",@progbits
	.sectionflags	@""
	.align	4
.nv.constant0._Z12gpu_edgeBoolPjPhjj:
	.zero		920


//--------------------- .nv.constant0._Z18gpu_edgeDummyValuePjS_jjjj --------------------------
	.section	.nv.constant0._Z18gpu_edgeDummyValuePjS_jjjj,"a",@progbits
	.sectionflags	@""
	.align	4
.nv.constant0._Z18gpu_edgeDummyValuePjS_jjjj:
	.zero		928


//--------------------- .nv.constant0._Z24gpu_generateVertexBufferPhPjS0_S0_S0_S0_S0_Pfjjj --------------------------
	.section	.nv.constant0._Z24gpu_generateVertexBufferPhPjS0_S0_S0_S0_S0_Pfjjj,"a",@progbits
	.sectionflags	@""
	.align	4
.nv.constant0._Z24gpu_generateVertexBufferPhPjS0_S0_S0_S0_S0_Pfjjj:
	.zero		972


//--------------------- .nv.constant0._Z14gpu_vertexBoolPjPhjj --------------------------
	.section	.nv.constant0._Z14gpu_vertexBoolPjPhjj,"a",@progbits
	.sectionflags	@""
	.align	4
.nv.constant0._Z14gpu_vertexBoolPjPhjj:
	.zero		920


//--------------------- .nv.constant0._Z16gpu_compactValuePhPjS0_S0_S0_S_S0_S0_S0_jjjj --------------------------
	.section	.nv.constant0._Z16gpu_compactValuePhPjS0_S0_S0_S_S0_S0_S0_jjjj,"a",@progbits
	.sectionflags	@""
	.align	4
.nv.constant0._Z16gpu_compactValuePhPjS0_S0_S0_S_S0_S0_S0_jjjj:
	.zero		984


//--------------------- .nv.constant0._Z19gpu_minusDummyValuePjPhj --------------------------
	.section	.nv.constant0._Z19gpu_minusDummyValuePjPhj,"a",@progbits
	.sectionflags	@""
	.align	4
.nv.constant0._Z19gpu_minusDummyValuePjPhj:
	.zero		916


//--------------------- .nv.constant0._Z15gpu_dummyValuesPhPjS0_S0_S0_S0_jjjj --------------------------
	.section	.nv.constant0._Z15gpu_dummyValuesPhPjS0_S0_S0_S0_jjjj,"a",@progbits
	.sectionflags	@""
	.align	4
.nv.constant0._Z15gpu_dummyValuesPhPjS0_S0_S0_S0_jjjj:
	.zero		960


//--------------------- SYMBOLS --------------------------

	.type		.nv.reservedSmem.offset0,@object
	.size		.nv.reservedSmem.offset0,0x4
